//
// Generated by NVIDIA NVVM Compiler
//
// Compiler Build ID: CL-36424714
// Cuda compilation tools, release 13.0, V13.0.88
// Based on NVVM 20.0.0
//

.version 9.0
.target sm_100
.address_size 64

	// .globl	_Z14calc_CJuliasetPfffifffii
.func  (.param .b64 func_retval0) __internal_accurate_pow
(
	.param .b64 __internal_accurate_pow_param_0
)
;

.visible .entry _Z14calc_CJuliasetPfffifffii(
	.param .u64 .ptr .align 1 _Z14calc_CJuliasetPfffifffii_param_0,
	.param .f32 _Z14calc_CJuliasetPfffifffii_param_1,
	.param .f32 _Z14calc_CJuliasetPfffifffii_param_2,
	.param .u32 _Z14calc_CJuliasetPfffifffii_param_3,
	.param .f32 _Z14calc_CJuliasetPfffifffii_param_4,
	.param .f32 _Z14calc_CJuliasetPfffifffii_param_5,
	.param .f32 _Z14calc_CJuliasetPfffifffii_param_6,
	.param .u32 _Z14calc_CJuliasetPfffifffii_param_7,
	.param .u32 _Z14calc_CJuliasetPfffifffii_param_8
)
{
	.reg .pred 	%p<28>;
	.reg .b32 	%r<41>;
	.reg .b32 	%f<28>;
	.reg .b64 	%rd<5>;
	.reg .b64 	%fd<36>;

	ld.param.u64 	%rd1, [_Z14calc_CJuliasetPfffifffii_param_0];
	ld.param.f32 	%f9, [_Z14calc_CJuliasetPfffifffii_param_1];
	ld.param.f32 	%f10, [_Z14calc_CJuliasetPfffifffii_param_2];
	ld.param.u32 	%r11, [_Z14calc_CJuliasetPfffifffii_param_3];
	ld.param.f32 	%f12, [_Z14calc_CJuliasetPfffifffii_param_4];
	ld.param.f32 	%f13, [_Z14calc_CJuliasetPfffifffii_param_5];
	ld.param.f32 	%f14, [_Z14calc_CJuliasetPfffifffii_param_6];
	ld.param.u32 	%r12, [_Z14calc_CJuliasetPfffifffii_param_7];
	mov.u32 	%r13, %ntid.x;
	mov.u32 	%r14, %ctaid.x;
	mov.u32 	%r15, %tid.x;
	mad.lo.s32 	%r1, %r13, %r14, %r15;
	div.s32 	%r16, %r1, %r12;
	mul.lo.s32 	%r17, %r16, %r12;
	sub.s32 	%r18, %r1, %r17;
	cvt.rn.f32.s32 	%f15, %r16;
	mul.f32 	%f16, %f14, %f15;
	sub.f32 	%f26, %f12, %f16;
	cvt.rn.f32.s32 	%f17, %r18;
	mul.f32 	%f18, %f14, %f17;
	sub.f32 	%f25, %f13, %f18;
	setp.lt.s32 	%p2, %r11, 1;
	mov.f32 	%f27, 0f00000000;
	@%p2 bra 	$L__BB0_15;
	mov.f64 	%fd13, 0d4000000000000000;
	{
	.reg .b32 %temp; 
	mov.b64 	{%temp, %r2}, %fd13;
	}
	and.b32  	%r3, %r2, 2146435072;
	setp.eq.s32 	%p3, %r3, 1062207488;
	setp.lt.s32 	%p4, %r2, 0;
	selp.b32 	%r4, 0, 2146435072, %p4;
	and.b32  	%r20, %r2, 2147483647;
	setp.ne.s32 	%p5, %r20, 1071644672;
	and.pred  	%p1, %p3, %p5;
	or.b32  	%r5, %r4, -2147483648;
	mov.b32 	%r39, 0;
$L__BB0_2:
	mov.u32 	%r40, %r39;
	setp.lt.s32 	%p6, %r2, 0;
	setp.eq.s32 	%p7, %r3, 1062207488;
	mul.f32 	%f19, %f26, %f26;
	mul.f32 	%f20, %f25, %f25;
	sub.f32 	%f21, %f19, %f20;
	mul.f32 	%f22, %f26, %f25;
	fma.rn.f32 	%f23, %f26, %f25, %f22;
	add.f32 	%f26, %f9, %f21;
	add.f32 	%f25, %f10, %f23;
	cvt.f64.f32 	%fd1, %f26;
	{
	.reg .b32 %temp; 
	mov.b64 	{%temp, %r7}, %fd1;
	}
	abs.f64 	%fd2, %fd1;
	{ // callseq 0, 0
	.param .b64 param0;
	st.param.f64 	[param0], %fd2;
	.param .b64 retval0;
	call.uni (retval0), 
	__internal_accurate_pow, 
	(
	param0
	);
	ld.param.f64 	%fd14, [retval0];
	} // callseq 0
	setp.lt.s32 	%p9, %r7, 0;
	neg.f64 	%fd16, %fd14;
	selp.f64 	%fd17, %fd16, %fd14, %p7;
	selp.f64 	%fd18, %fd17, %fd14, %p9;
	setp.eq.f32 	%p10, %f26, 0f00000000;
	selp.b32 	%r21, %r7, 0, %p7;
	or.b32  	%r22, %r21, 2146435072;
	selp.b32 	%r23, %r22, %r21, %p6;
	mov.b32 	%r24, 0;
	mov.b64 	%fd19, {%r24, %r23};
	selp.f64 	%fd34, %fd19, %fd18, %p10;
	add.f64 	%fd20, %fd1, 0d4000000000000000;
	{
	.reg .b32 %temp; 
	mov.b64 	{%temp, %r25}, %fd20;
	}
	and.b32  	%r26, %r25, 2146435072;
	setp.ne.s32 	%p11, %r26, 2146435072;
	@%p11 bra 	$L__BB0_7;
	setp.num.f32 	%p12, %f26, %f26;
	@%p12 bra 	$L__BB0_5;
	mov.f64 	%fd21, 0d4000000000000000;
	add.rn.f64 	%fd34, %fd1, %fd21;
	bra.uni 	$L__BB0_7;
$L__BB0_5:
	setp.neu.f64 	%p13, %fd2, 0d7FF0000000000000;
	@%p13 bra 	$L__BB0_7;
	setp.lt.s32 	%p14, %r7, 0;
	selp.b32 	%r27, %r5, %r4, %p1;
	selp.b32 	%r28, %r27, %r4, %p14;
	mov.b32 	%r29, 0;
	mov.b64 	%fd34, {%r29, %r28};
$L__BB0_7:
	setp.lt.s32 	%p15, %r2, 0;
	setp.eq.s32 	%p16, %r3, 1062207488;
	cvt.f64.f32 	%fd7, %f25;
	{
	.reg .b32 %temp; 
	mov.b64 	{%temp, %r8}, %fd7;
	}
	abs.f64 	%fd8, %fd7;
	{ // callseq 1, 0
	.param .b64 param0;
	st.param.f64 	[param0], %fd8;
	.param .b64 retval0;
	call.uni (retval0), 
	__internal_accurate_pow, 
	(
	param0
	);
	ld.param.f64 	%fd22, [retval0];
	} // callseq 1
	setp.lt.s32 	%p18, %r8, 0;
	neg.f64 	%fd24, %fd22;
	selp.f64 	%fd25, %fd24, %fd22, %p16;
	selp.f64 	%fd26, %fd25, %fd22, %p18;
	setp.eq.f32 	%p19, %f25, 0f00000000;
	selp.b32 	%r30, %r8, 0, %p16;
	or.b32  	%r31, %r30, 2146435072;
	selp.b32 	%r32, %r31, %r30, %p15;
	mov.b32 	%r33, 0;
	mov.b64 	%fd27, {%r33, %r32};
	selp.f64 	%fd35, %fd27, %fd26, %p19;
	add.f64 	%fd28, %fd7, 0d4000000000000000;
	{
	.reg .b32 %temp; 
	mov.b64 	{%temp, %r34}, %fd28;
	}
	and.b32  	%r35, %r34, 2146435072;
	setp.ne.s32 	%p20, %r35, 2146435072;
	@%p20 bra 	$L__BB0_12;
	setp.num.f32 	%p21, %f25, %f25;
	@%p21 bra 	$L__BB0_10;
	mov.f64 	%fd29, 0d4000000000000000;
	add.rn.f64 	%fd35, %fd7, %fd29;
	bra.uni 	$L__BB0_12;
$L__BB0_10:
	setp.neu.f64 	%p22, %fd8, 0d7FF0000000000000;
	@%p22 bra 	$L__BB0_12;
	setp.lt.s32 	%p23, %r8, 0;
	selp.b32 	%r36, %r5, %r4, %p1;
	selp.b32 	%r37, %r36, %r4, %p23;
	mov.b32 	%r38, 0;
	mov.b64 	%fd35, {%r38, %r37};
$L__BB0_12:
	setp.eq.f32 	%p24, %f25, 0f3F800000;
	selp.f64 	%fd30, 0d3FF0000000000000, %fd35, %p24;
	setp.eq.f32 	%p25, %f26, 0f3F800000;
	selp.f64 	%fd31, 0d3FF0000000000000, %fd34, %p25;
	add.f64 	%fd32, %fd31, %fd30;
	sqrt.rn.f64 	%fd33, %fd32;
	cvt.rn.f32.f64 	%f24, %fd33;
	setp.gt.f32 	%p26, %f24, 0f40000000;
	@%p26 bra 	$L__BB0_14;
	add.s32 	%r39, %r40, 1;
	setp.ne.s32 	%p27, %r39, %r11;
	mov.u32 	%r40, %r11;
	@%p27 bra 	$L__BB0_2;
$L__BB0_14:
	cvt.rn.f32.u32 	%f27, %r40;
$L__BB0_15:
	cvta.to.global.u64 	%rd2, %rd1;
	mul.wide.s32 	%rd3, %r1, 4;
	add.s64 	%rd4, %rd2, %rd3;
	st.global.f32 	[%rd4], %f27;
	ret;

}
	// .globl	_Z16calc_CMandelbrotPiifffii
.visible .entry _Z16calc_CMandelbrotPiifffii(
	.param .u64 .ptr .align 1 _Z16calc_CMandelbrotPiifffii_param_0,
	.param .u32 _Z16calc_CMandelbrotPiifffii_param_1,
	.param .f32 _Z16calc_CMandelbrotPiifffii_param_2,
	.param .f32 _Z16calc_CMandelbrotPiifffii_param_3,
	.param .f32 _Z16calc_CMandelbrotPiifffii_param_4,
	.param .u32 _Z16calc_CMandelbrotPiifffii_param_5,
	.param .u32 _Z16calc_CMandelbrotPiifffii_param_6
)
{
	.reg .pred 	%p<28>;
	.reg .b32 	%r<42>;
	.reg .b32 	%f<23>;
	.reg .b64 	%rd<5>;
	.reg .b64 	%fd<36>;

	ld.param.u64 	%rd1, [_Z16calc_CMandelbrotPiifffii_param_0];
	ld.param.u32 	%r11, [_Z16calc_CMandelbrotPiifffii_param_1];
	ld.param.f32 	%f7, [_Z16calc_CMandelbrotPiifffii_param_2];
	ld.param.f32 	%f8, [_Z16calc_CMandelbrotPiifffii_param_3];
	ld.param.f32 	%f9, [_Z16calc_CMandelbrotPiifffii_param_4];
	ld.param.u32 	%r13, [_Z16calc_CMandelbrotPiifffii_param_5];
	mov.u32 	%r14, %ntid.x;
	mov.u32 	%r15, %ctaid.x;
	mov.u32 	%r16, %tid.x;
	mad.lo.s32 	%r1, %r14, %r15, %r16;
	div.s32 	%r17, %r1, %r13;
	mul.lo.s32 	%r18, %r17, %r13;
	sub.s32 	%r19, %r1, %r18;
	cvt.rn.f32.s32 	%f10, %r17;
	mul.f32 	%f11, %f9, %f10;
	sub.f32 	%f1, %f7, %f11;
	cvt.rn.f32.s32 	%f12, %r19;
	mul.f32 	%f13, %f9, %f12;
	sub.f32 	%f2, %f8, %f13;
	setp.lt.s32 	%p2, %r11, 1;
	mov.b32 	%r41, 0;
	@%p2 bra 	$L__BB1_14;
	mov.f64 	%fd13, 0d4000000000000000;
	{
	.reg .b32 %temp; 
	mov.b64 	{%temp, %r2}, %fd13;
	}
	and.b32  	%r3, %r2, 2146435072;
	setp.eq.s32 	%p3, %r3, 1062207488;
	setp.lt.s32 	%p4, %r2, 0;
	selp.b32 	%r4, 0, 2146435072, %p4;
	and.b32  	%r21, %r2, 2147483647;
	setp.ne.s32 	%p5, %r21, 1071644672;
	and.pred  	%p1, %p3, %p5;
	or.b32  	%r5, %r4, -2147483648;
	mov.f32 	%f21, 0f00000000;
	mov.b32 	%r40, 0;
	mov.f32 	%f22, %f21;
$L__BB1_2:
	mov.u32 	%r41, %r40;
	setp.lt.s32 	%p6, %r2, 0;
	setp.eq.s32 	%p7, %r3, 1062207488;
	mul.f32 	%f15, %f22, %f22;
	mul.f32 	%f16, %f21, %f21;
	sub.f32 	%f17, %f15, %f16;
	mul.f32 	%f18, %f22, %f21;
	fma.rn.f32 	%f19, %f22, %f21, %f18;
	add.f32 	%f22, %f1, %f17;
	add.f32 	%f21, %f2, %f19;
	cvt.f64.f32 	%fd1, %f22;
	{
	.reg .b32 %temp; 
	mov.b64 	{%temp, %r7}, %fd1;
	}
	abs.f64 	%fd2, %fd1;
	{ // callseq 2, 0
	.param .b64 param0;
	st.param.f64 	[param0], %fd2;
	.param .b64 retval0;
	call.uni (retval0), 
	__internal_accurate_pow, 
	(
	param0
	);
	ld.param.f64 	%fd14, [retval0];
	} // callseq 2
	setp.lt.s32 	%p9, %r7, 0;
	neg.f64 	%fd16, %fd14;
	selp.f64 	%fd17, %fd16, %fd14, %p7;
	selp.f64 	%fd18, %fd17, %fd14, %p9;
	setp.eq.f32 	%p10, %f22, 0f00000000;
	selp.b32 	%r22, %r7, 0, %p7;
	or.b32  	%r23, %r22, 2146435072;
	selp.b32 	%r24, %r23, %r22, %p6;
	mov.b32 	%r25, 0;
	mov.b64 	%fd19, {%r25, %r24};
	selp.f64 	%fd34, %fd19, %fd18, %p10;
	add.f64 	%fd20, %fd1, 0d4000000000000000;
	{
	.reg .b32 %temp; 
	mov.b64 	{%temp, %r26}, %fd20;
	}
	and.b32  	%r27, %r26, 2146435072;
	setp.ne.s32 	%p11, %r27, 2146435072;
	@%p11 bra 	$L__BB1_7;
	setp.num.f32 	%p12, %f22, %f22;
	@%p12 bra 	$L__BB1_5;
	mov.f64 	%fd21, 0d4000000000000000;
	add.rn.f64 	%fd34, %fd1, %fd21;
	bra.uni 	$L__BB1_7;
$L__BB1_5:
	setp.neu.f64 	%p13, %fd2, 0d7FF0000000000000;
	@%p13 bra 	$L__BB1_7;
	setp.lt.s32 	%p14, %r7, 0;
	selp.b32 	%r28, %r5, %r4, %p1;
	selp.b32 	%r29, %r28, %r4, %p14;
	mov.b32 	%r30, 0;
	mov.b64 	%fd34, {%r30, %r29};
$L__BB1_7:
	setp.lt.s32 	%p15, %r2, 0;
	setp.eq.s32 	%p16, %r3, 1062207488;
	cvt.f64.f32 	%fd7, %f21;
	{
	.reg .b32 %temp; 
	mov.b64 	{%temp, %r8}, %fd7;
	}
	abs.f64 	%fd8, %fd7;
	{ // callseq 3, 0
	.param .b64 param0;
	st.param.f64 	[param0], %fd8;
	.param .b64 retval0;
	call.uni (retval0), 
	__internal_accurate_pow, 
	(
	param0
	);
	ld.param.f64 	%fd22, [retval0];
	} // callseq 3
	setp.lt.s32 	%p18, %r8, 0;
	neg.f64 	%fd24, %fd22;
	selp.f64 	%fd25, %fd24, %fd22, %p16;
	selp.f64 	%fd26, %fd25, %fd22, %p18;
	setp.eq.f32 	%p19, %f21, 0f00000000;
	selp.b32 	%r31, %r8, 0, %p16;
	or.b32  	%r32, %r31, 2146435072;
	selp.b32 	%r33, %r32, %r31, %p15;
	mov.b32 	%r34, 0;
	mov.b64 	%fd27, {%r34, %r33};
	selp.f64 	%fd35, %fd27, %fd26, %p19;
	add.f64 	%fd28, %fd7, 0d4000000000000000;
	{
	.reg .b32 %temp; 
	mov.b64 	{%temp, %r35}, %fd28;
	}
	and.b32  	%r36, %r35, 2146435072;
	setp.ne.s32 	%p20, %r36, 2146435072;
	@%p20 bra 	$L__BB1_12;
	setp.num.f32 	%p21, %f21, %f21;
	@%p21 bra 	$L__BB1_10;
	mov.f64 	%fd29, 0d4000000000000000;
	add.rn.f64 	%fd35, %fd7, %fd29;
	bra.uni 	$L__BB1_12;
$L__BB1_10:
	setp.neu.f64 	%p22, %fd8, 0d7FF0000000000000;
	@%p22 bra 	$L__BB1_12;
	setp.lt.s32 	%p23, %r8, 0;
	selp.b32 	%r37, %r5, %r4, %p1;
	selp.b32 	%r38, %r37, %r4, %p23;
	mov.b32 	%r39, 0;
	mov.b64 	%fd35, {%r39, %r38};
$L__BB1_12:
	setp.eq.f32 	%p24, %f21, 0f3F800000;
	selp.f64 	%fd30, 0d3FF0000000000000, %fd35, %p24;
	setp.eq.f32 	%p25, %f22, 0f3F800000;
	selp.f64 	%fd31, 0d3FF0000000000000, %fd34, %p25;
	add.f64 	%fd32, %fd31, %fd30;
	sqrt.rn.f64 	%fd33, %fd32;
	cvt.rn.f32.f64 	%f20, %fd33;
	setp.gt.f32 	%p26, %f20, 0f40000000;
	@%p26 bra 	$L__BB1_14;
	add.s32 	%r40, %r41, 1;
	setp.ne.s32 	%p27, %r40, %r11;
	mov.u32 	%r41, %r11;
	@%p27 bra 	$L__BB1_2;
$L__BB1_14:
	cvta.to.global.u64 	%rd2, %rd1;
	mul.wide.s32 	%rd3, %r1, 4;
	add.s64 	%rd4, %rd2, %rd3;
	st.global.u32 	[%rd4], %r41;
	ret;

}
	// .globl	_Z16calc_CMandelbrotPilii
.visible .entry _Z16calc_CMandelbrotPilii(
	.param .u64 .ptr .align 1 _Z16calc_CMandelbrotPilii_param_0,
	.param .u64 _Z16calc_CMandelbrotPilii_param_1,
	.param .u32 _Z16calc_CMandelbrotPilii_param_2,
	.param .u32 _Z16calc_CMandelbrotPilii_param_3
)
{
	.reg .pred 	%p<28>;
	.reg .b32 	%r<45>;
	.reg .b32 	%f<22>;
	.reg .b64 	%rd<7>;
	.reg .b64 	%fd<41>;

	ld.param.u64 	%rd1, [_Z16calc_CMandelbrotPilii_param_0];
	ld.param.u64 	%rd2, [_Z16calc_CMandelbrotPilii_param_1];
	ld.param.u32 	%r13, [_Z16calc_CMandelbrotPilii_param_2];
	ld.param.u32 	%r14, [_Z16calc_CMandelbrotPilii_param_3];
	mov.u32 	%r15, %ntid.x;
	mov.u32 	%r16, %ctaid.x;
	mov.u32 	%r17, %tid.x;
	mad.lo.s32 	%r1, %r15, %r16, %r17;
	div.s32 	%r18, %r1, %r13;
	mul.lo.s32 	%r19, %r18, %r13;
	sub.s32 	%r20, %r1, %r19;
	add.s32 	%r21, %r14, -1;
	cvt.rn.f64.s32 	%fd13, %r21;
	mov.f64 	%fd14, 0d4010000000000000;
	div.rn.f64 	%fd15, %fd14, %fd13;
	cvt.rn.f32.f64 	%f8, %fd15;
	add.s32 	%r22, %r13, -1;
	cvt.rn.f64.s32 	%fd16, %r22;
	div.rn.f64 	%fd17, %fd14, %fd16;
	cvt.rn.f32.f64 	%f9, %fd17;
	cvt.rn.f32.s32 	%f10, %r18;
	mul.f32 	%f1, %f8, %f10;
	cvt.rn.f32.s32 	%f11, %r20;
	fma.rn.f32 	%f2, %f9, %f11, 0fC0000000;
	setp.lt.s64 	%p2, %rd2, 1;
	mov.b32 	%r44, 0;
	@%p2 bra 	$L__BB2_14;
	mov.f64 	%fd18, 0d4000000000000000;
	{
	.reg .b32 %temp; 
	mov.b64 	{%temp, %r2}, %fd18;
	}
	and.b32  	%r3, %r2, 2146435072;
	setp.eq.s32 	%p3, %r3, 1062207488;
	setp.lt.s32 	%p4, %r2, 0;
	selp.b32 	%r4, 0, 2146435072, %p4;
	and.b32  	%r24, %r2, 2147483647;
	setp.ne.s32 	%p5, %r24, 1071644672;
	and.pred  	%p1, %p3, %p5;
	or.b32  	%r5, %r4, -2147483648;
	cvt.u32.u64 	%r6, %rd2;
	mov.f32 	%f13, 0f40000000;
	sub.f32 	%f3, %f13, %f1;
	mov.f32 	%f20, 0f00000000;
	mov.b32 	%r43, 0;
	mov.f32 	%f21, %f20;
$L__BB2_2:
	mov.u32 	%r44, %r43;
	setp.lt.s32 	%p6, %r2, 0;
	setp.eq.s32 	%p7, %r3, 1062207488;
	mul.f32 	%f14, %f21, %f21;
	mul.f32 	%f15, %f20, %f20;
	sub.f32 	%f16, %f14, %f15;
	mul.f32 	%f17, %f21, %f20;
	fma.rn.f32 	%f18, %f21, %f20, %f17;
	add.f32 	%f21, %f2, %f16;
	add.f32 	%f20, %f3, %f18;
	cvt.f64.f32 	%fd1, %f21;
	{
	.reg .b32 %temp; 
	mov.b64 	{%temp, %r8}, %fd1;
	}
	abs.f64 	%fd2, %fd1;
	{ // callseq 4, 0
	.param .b64 param0;
	st.param.f64 	[param0], %fd2;
	.param .b64 retval0;
	call.uni (retval0), 
	__internal_accurate_pow, 
	(
	param0
	);
	ld.param.f64 	%fd19, [retval0];
	} // callseq 4
	setp.lt.s32 	%p9, %r8, 0;
	neg.f64 	%fd21, %fd19;
	selp.f64 	%fd22, %fd21, %fd19, %p7;
	selp.f64 	%fd23, %fd22, %fd19, %p9;
	setp.eq.f32 	%p10, %f21, 0f00000000;
	selp.b32 	%r25, %r8, 0, %p7;
	or.b32  	%r26, %r25, 2146435072;
	selp.b32 	%r27, %r26, %r25, %p6;
	mov.b32 	%r28, 0;
	mov.b64 	%fd24, {%r28, %r27};
	selp.f64 	%fd39, %fd24, %fd23, %p10;
	add.f64 	%fd25, %fd1, 0d4000000000000000;
	{
	.reg .b32 %temp; 
	mov.b64 	{%temp, %r29}, %fd25;
	}
	and.b32  	%r30, %r29, 2146435072;
	setp.ne.s32 	%p11, %r30, 2146435072;
	@%p11 bra 	$L__BB2_7;
	setp.num.f32 	%p12, %f21, %f21;
	@%p12 bra 	$L__BB2_5;
	mov.f64 	%fd26, 0d4000000000000000;
	add.rn.f64 	%fd39, %fd1, %fd26;
	bra.uni 	$L__BB2_7;
$L__BB2_5:
	setp.neu.f64 	%p13, %fd2, 0d7FF0000000000000;
	@%p13 bra 	$L__BB2_7;
	setp.lt.s32 	%p14, %r8, 0;
	selp.b32 	%r31, %r5, %r4, %p1;
	selp.b32 	%r32, %r31, %r4, %p14;
	mov.b32 	%r33, 0;
	mov.b64 	%fd39, {%r33, %r32};
$L__BB2_7:
	setp.lt.s32 	%p15, %r2, 0;
	setp.eq.s32 	%p16, %r3, 1062207488;
	cvt.f64.f32 	%fd7, %f20;
	{
	.reg .b32 %temp; 
	mov.b64 	{%temp, %r9}, %fd7;
	}
	abs.f64 	%fd8, %fd7;
	{ // callseq 5, 0
	.param .b64 param0;
	st.param.f64 	[param0], %fd8;
	.param .b64 retval0;
	call.uni (retval0), 
	__internal_accurate_pow, 
	(
	param0
	);
	ld.param.f64 	%fd27, [retval0];
	} // callseq 5
	setp.lt.s32 	%p18, %r9, 0;
	neg.f64 	%fd29, %fd27;
	selp.f64 	%fd30, %fd29, %fd27, %p16;
	selp.f64 	%fd31, %fd30, %fd27, %p18;
	setp.eq.f32 	%p19, %f20, 0f00000000;
	selp.b32 	%r34, %r9, 0, %p16;
	or.b32  	%r35, %r34, 2146435072;
	selp.b32 	%r36, %r35, %r34, %p15;
	mov.b32 	%r37, 0;
	mov.b64 	%fd32, {%r37, %r36};
	selp.f64 	%fd40, %fd32, %fd31, %p19;
	add.f64 	%fd33, %fd7, 0d4000000000000000;
	{
	.reg .b32 %temp; 
	mov.b64 	{%temp, %r38}, %fd33;
	}
	and.b32  	%r39, %r38, 2146435072;
	setp.ne.s32 	%p20, %r39, 2146435072;
	@%p20 bra 	$L__BB2_12;
	setp.num.f32 	%p21, %f20, %f20;
	@%p21 bra 	$L__BB2_10;
	mov.f64 	%fd34, 0d4000000000000000;
	add.rn.f64 	%fd40, %fd7, %fd34;
	bra.uni 	$L__BB2_12;
$L__BB2_10:
	setp.neu.f64 	%p22, %fd8, 0d7FF0000000000000;
	@%p22 bra 	$L__BB2_12;
	setp.lt.s32 	%p23, %r9, 0;
	selp.b32 	%r40, %r5, %r4, %p1;
	selp.b32 	%r41, %r40, %r4, %p23;
	mov.b32 	%r42, 0;
	mov.b64 	%fd40, {%r42, %r41};
$L__BB2_12:
	setp.eq.f32 	%p24, %f20, 0f3F800000;
	selp.f64 	%fd35, 0d3FF0000000000000, %fd40, %p24;
	setp.eq.f32 	%p25, %f21, 0f3F800000;
	selp.f64 	%fd36, 0d3FF0000000000000, %fd39, %p25;
	add.f64 	%fd37, %fd36, %fd35;
	sqrt.rn.f64 	%fd38, %fd37;
	cvt.rn.f32.f64 	%f19, %fd38;
	setp.gt.f32 	%p26, %f19, 0f40000000;
	@%p26 bra 	$L__BB2_14;
	add.s32 	%r43, %r44, 1;
	cvt.u64.u32 	%rd3, %r43;
	setp.gt.u64 	%p27, %rd2, %rd3;
	mov.u32 	%r44, %r6;
	@%p27 bra 	$L__BB2_2;
$L__BB2_14:
	cvta.to.global.u64 	%rd4, %rd1;
	mul.wide.s32 	%rd5, %r1, 4;
	add.s64 	%rd6, %rd4, %rd5;
	st.global.u32 	[%rd6], %r44;
	ret;

}
	// .globl	_Z16calc_CMandelbrotPiiiiffffi
.visible .entry _Z16calc_CMandelbrotPiiiiffffi(
	.param .u64 .ptr .align 1 _Z16calc_CMandelbrotPiiiiffffi_param_0,
	.param .u32 _Z16calc_CMandelbrotPiiiiffffi_param_1,
	.param .u32 _Z16calc_CMandelbrotPiiiiffffi_param_2,
	.param .u32 _Z16calc_CMandelbrotPiiiiffffi_param_3,
	.param .f32 _Z16calc_CMandelbrotPiiiiffffi_param_4,
	.param .f32 _Z16calc_CMandelbrotPiiiiffffi_param_5,
	.param .f32 _Z16calc_CMandelbrotPiiiiffffi_param_6,
	.param .f32 _Z16calc_CMandelbrotPiiiiffffi_param_7,
	.param .u32 _Z16calc_CMandelbrotPiiiiffffi_param_8
)
{
	.reg .pred 	%p<28>;
	.reg .b32 	%r<45>;
	.reg .b32 	%f<22>;
	.reg .b64 	%rd<5>;
	.reg .b64 	%fd<41>;

	ld.param.u64 	%rd1, [_Z16calc_CMandelbrotPiiiiffffi_param_0];
	ld.param.u32 	%r11, [_Z16calc_CMandelbrotPiiiiffffi_param_1];
	ld.param.u32 	%r13, [_Z16calc_CMandelbrotPiiiiffffi_param_2];
	ld.param.u32 	%r14, [_Z16calc_CMandelbrotPiiiiffffi_param_3];
	mov.u32 	%r15, %ntid.x;
	mov.u32 	%r16, %ctaid.x;
	mov.u32 	%r17, %tid.x;
	mad.lo.s32 	%r1, %r15, %r16, %r17;
	div.s32 	%r18, %r1, %r13;
	mul.lo.s32 	%r19, %r18, %r13;
	sub.s32 	%r20, %r1, %r19;
	add.s32 	%r21, %r14, -1;
	cvt.rn.f64.s32 	%fd13, %r21;
	mov.f64 	%fd14, 0d4010000000000000;
	div.rn.f64 	%fd15, %fd14, %fd13;
	cvt.rn.f32.f64 	%f8, %fd15;
	add.s32 	%r22, %r13, -1;
	cvt.rn.f64.s32 	%fd16, %r22;
	div.rn.f64 	%fd17, %fd14, %fd16;
	cvt.rn.f32.f64 	%f9, %fd17;
	cvt.rn.f32.s32 	%f10, %r18;
	mul.f32 	%f1, %f8, %f10;
	cvt.rn.f32.s32 	%f11, %r20;
	fma.rn.f32 	%f2, %f9, %f11, 0fC0000000;
	setp.lt.s32 	%p2, %r11, 1;
	mov.b32 	%r44, 0;
	@%p2 bra 	$L__BB3_14;
	mov.f64 	%fd18, 0d4000000000000000;
	{
	.reg .b32 %temp; 
	mov.b64 	{%temp, %r2}, %fd18;
	}
	and.b32  	%r3, %r2, 2146435072;
	setp.eq.s32 	%p3, %r3, 1062207488;
	setp.lt.s32 	%p4, %r2, 0;
	selp.b32 	%r4, 0, 2146435072, %p4;
	and.b32  	%r24, %r2, 2147483647;
	setp.ne.s32 	%p5, %r24, 1071644672;
	and.pred  	%p1, %p3, %p5;
	or.b32  	%r5, %r4, -2147483648;
	mov.f32 	%f13, 0f40000000;
	sub.f32 	%f3, %f13, %f1;
	mov.f32 	%f20, 0f00000000;
	mov.b32 	%r43, 0;
	mov.f32 	%f21, %f20;
$L__BB3_2:
	mov.u32 	%r44, %r43;
	setp.lt.s32 	%p6, %r2, 0;
	setp.eq.s32 	%p7, %r3, 1062207488;
	mul.f32 	%f14, %f21, %f21;
	mul.f32 	%f15, %f20, %f20;
	sub.f32 	%f16, %f14, %f15;
	mul.f32 	%f17, %f21, %f20;
	fma.rn.f32 	%f18, %f21, %f20, %f17;
	add.f32 	%f21, %f2, %f16;
	add.f32 	%f20, %f3, %f18;
	cvt.f64.f32 	%fd1, %f21;
	{
	.reg .b32 %temp; 
	mov.b64 	{%temp, %r7}, %fd1;
	}
	abs.f64 	%fd2, %fd1;
	{ // callseq 6, 0
	.param .b64 param0;
	st.param.f64 	[param0], %fd2;
	.param .b64 retval0;
	call.uni (retval0), 
	__internal_accurate_pow, 
	(
	param0
	);
	ld.param.f64 	%fd19, [retval0];
	} // callseq 6
	setp.lt.s32 	%p9, %r7, 0;
	neg.f64 	%fd21, %fd19;
	selp.f64 	%fd22, %fd21, %fd19, %p7;
	selp.f64 	%fd23, %fd22, %fd19, %p9;
	setp.eq.f32 	%p10, %f21, 0f00000000;
	selp.b32 	%r25, %r7, 0, %p7;
	or.b32  	%r26, %r25, 2146435072;
	selp.b32 	%r27, %r26, %r25, %p6;
	mov.b32 	%r28, 0;
	mov.b64 	%fd24, {%r28, %r27};
	selp.f64 	%fd39, %fd24, %fd23, %p10;
	add.f64 	%fd25, %fd1, 0d4000000000000000;
	{
	.reg .b32 %temp; 
	mov.b64 	{%temp, %r29}, %fd25;
	}
	and.b32  	%r30, %r29, 2146435072;
	setp.ne.s32 	%p11, %r30, 2146435072;
	@%p11 bra 	$L__BB3_7;
	setp.num.f32 	%p12, %f21, %f21;
	@%p12 bra 	$L__BB3_5;
	mov.f64 	%fd26, 0d4000000000000000;
	add.rn.f64 	%fd39, %fd1, %fd26;
	bra.uni 	$L__BB3_7;
$L__BB3_5:
	setp.neu.f64 	%p13, %fd2, 0d7FF0000000000000;
	@%p13 bra 	$L__BB3_7;
	setp.lt.s32 	%p14, %r7, 0;
	selp.b32 	%r31, %r5, %r4, %p1;
	selp.b32 	%r32, %r31, %r4, %p14;
	mov.b32 	%r33, 0;
	mov.b64 	%fd39, {%r33, %r32};
$L__BB3_7:
	setp.lt.s32 	%p15, %r2, 0;
	setp.eq.s32 	%p16, %r3, 1062207488;
	cvt.f64.f32 	%fd7, %f20;
	{
	.reg .b32 %temp; 
	mov.b64 	{%temp, %r8}, %fd7;
	}
	abs.f64 	%fd8, %fd7;
	{ // callseq 7, 0
	.param .b64 param0;
	st.param.f64 	[param0], %fd8;
	.param .b64 retval0;
	call.uni (retval0), 
	__internal_accurate_pow, 
	(
	param0
	);
	ld.param.f64 	%fd27, [retval0];
	} // callseq 7
	setp.lt.s32 	%p18, %r8, 0;
	neg.f64 	%fd29, %fd27;
	selp.f64 	%fd30, %fd29, %fd27, %p16;
	selp.f64 	%fd31, %fd30, %fd27, %p18;
	setp.eq.f32 	%p19, %f20, 0f00000000;
	selp.b32 	%r34, %r8, 0, %p16;
	or.b32  	%r35, %r34, 2146435072;
	selp.b32 	%r36, %r35, %r34, %p15;
	mov.b32 	%r37, 0;
	mov.b64 	%fd32, {%r37, %r36};
	selp.f64 	%fd40, %fd32, %fd31, %p19;
	add.f64 	%fd33, %fd7, 0d4000000000000000;
	{
	.reg .b32 %temp; 
	mov.b64 	{%temp, %r38}, %fd33;
	}
	and.b32  	%r39, %r38, 2146435072;
	setp.ne.s32 	%p20, %r39, 2146435072;
	@%p20 bra 	$L__BB3_12;
	setp.num.f32 	%p21, %f20, %f20;
	@%p21 bra 	$L__BB3_10;
	mov.f64 	%fd34, 0d4000000000000000;
	add.rn.f64 	%fd40, %fd7, %fd34;
	bra.uni 	$L__BB3_12;
$L__BB3_10:
	setp.neu.f64 	%p22, %fd8, 0d7FF0000000000000;
	@%p22 bra 	$L__BB3_12;
	setp.lt.s32 	%p23, %r8, 0;
	selp.b32 	%r40, %r5, %r4, %p1;
	selp.b32 	%r41, %r40, %r4, %p23;
	mov.b32 	%r42, 0;
	mov.b64 	%fd40, {%r42, %r41};
$L__BB3_12:
	setp.eq.f32 	%p24, %f20, 0f3F800000;
	selp.f64 	%fd35, 0d3FF0000000000000, %fd40, %p24;
	setp.eq.f32 	%p25, %f21, 0f3F800000;
	selp.f64 	%fd36, 0d3FF0000000000000, %fd39, %p25;
	add.f64 	%fd37, %fd36, %fd35;
	sqrt.rn.f64 	%fd38, %fd37;
	cvt.rn.f32.f64 	%f19, %fd38;
	setp.gt.f32 	%p26, %f19, 0f40000000;
	@%p26 bra 	$L__BB3_14;
	add.s32 	%r43, %r44, 1;
	setp.ne.s32 	%p27, %r43, %r11;
	mov.u32 	%r44, %r11;
	@%p27 bra 	$L__BB3_2;
$L__BB3_14:
	cvta.to.global.u64 	%rd2, %rd1;
	mul.wide.s32 	%rd3, %r1, 4;
	add.s64 	%rd4, %rd2, %rd3;
	st.global.u32 	[%rd4], %r44;
	ret;

}
	// .globl	_Z16calc_CMandelbrotPiiiiffff
.visible .entry _Z16calc_CMandelbrotPiiiiffff(
	.param .u64 .ptr .align 1 _Z16calc_CMandelbrotPiiiiffff_param_0,
	.param .u32 _Z16calc_CMandelbrotPiiiiffff_param_1,
	.param .u32 _Z16calc_CMandelbrotPiiiiffff_param_2,
	.param .u32 _Z16calc_CMandelbrotPiiiiffff_param_3,
	.param .f32 _Z16calc_CMandelbrotPiiiiffff_param_4,
	.param .f32 _Z16calc_CMandelbrotPiiiiffff_param_5,
	.param .f32 _Z16calc_CMandelbrotPiiiiffff_param_6,
	.param .f32 _Z16calc_CMandelbrotPiiiiffff_param_7
)
{
	.reg .pred 	%p<29>;
	.reg .b32 	%r<44>;
	.reg .b32 	%f<24>;
	.reg .b64 	%rd<5>;
	.reg .b64 	%fd<36>;

	ld.param.u64 	%rd1, [_Z16calc_CMandelbrotPiiiiffff_param_0];
	ld.param.u32 	%r12, [_Z16calc_CMandelbrotPiiiiffff_param_1];
	ld.param.u32 	%r14, [_Z16calc_CMandelbrotPiiiiffff_param_2];
	ld.param.u32 	%r13, [_Z16calc_CMandelbrotPiiiiffff_param_3];
	ld.param.f32 	%f7, [_Z16calc_CMandelbrotPiiiiffff_param_4];
	ld.param.f32 	%f8, [_Z16calc_CMandelbrotPiiiiffff_param_5];
	ld.param.f32 	%f9, [_Z16calc_CMandelbrotPiiiiffff_param_6];
	ld.param.f32 	%f10, [_Z16calc_CMandelbrotPiiiiffff_param_7];
	mov.u32 	%r15, %ntid.x;
	mov.u32 	%r16, %ctaid.x;
	mov.u32 	%r17, %tid.x;
	mad.lo.s32 	%r1, %r15, %r16, %r17;
	mul.lo.s32 	%r18, %r13, %r14;
	setp.gt.s32 	%p2, %r1, %r18;
	@%p2 bra 	$L__BB4_16;
	div.s32 	%r2, %r1, %r13;
	mul.lo.s32 	%r20, %r2, %r13;
	sub.s32 	%r21, %r1, %r20;
	cvt.rn.f32.s32 	%f11, %r21;
	mul.f32 	%f12, %f10, %f11;
	sub.f32 	%f1, %f8, %f12;
	cvt.rn.f32.s32 	%f13, %r2;
	mul.f32 	%f14, %f9, %f13;
	sub.f32 	%f2, %f7, %f14;
	setp.lt.s32 	%p3, %r12, 1;
	mov.b32 	%r43, 0;
	@%p3 bra 	$L__BB4_15;
	mov.f64 	%fd13, 0d4000000000000000;
	{
	.reg .b32 %temp; 
	mov.b64 	{%temp, %r3}, %fd13;
	}
	and.b32  	%r4, %r3, 2146435072;
	setp.eq.s32 	%p4, %r4, 1062207488;
	setp.lt.s32 	%p5, %r3, 0;
	selp.b32 	%r5, 0, 2146435072, %p5;
	and.b32  	%r23, %r3, 2147483647;
	setp.ne.s32 	%p6, %r23, 1071644672;
	and.pred  	%p1, %p4, %p6;
	or.b32  	%r6, %r5, -2147483648;
	mov.f32 	%f22, 0f00000000;
	mov.b32 	%r42, 0;
	mov.f32 	%f23, %f22;
$L__BB4_3:
	mov.u32 	%r43, %r42;
	setp.lt.s32 	%p7, %r3, 0;
	setp.eq.s32 	%p8, %r4, 1062207488;
	mul.f32 	%f16, %f23, %f23;
	mul.f32 	%f17, %f22, %f22;
	sub.f32 	%f18, %f16, %f17;
	mul.f32 	%f19, %f23, %f22;
	fma.rn.f32 	%f20, %f23, %f22, %f19;
	add.f32 	%f23, %f2, %f18;
	add.f32 	%f22, %f1, %f20;
	cvt.f64.f32 	%fd1, %f23;
	{
	.reg .b32 %temp; 
	mov.b64 	{%temp, %r8}, %fd1;
	}
	abs.f64 	%fd2, %fd1;
	{ // callseq 8, 0
	.param .b64 param0;
	st.param.f64 	[param0], %fd2;
	.param .b64 retval0;
	call.uni (retval0), 
	__internal_accurate_pow, 
	(
	param0
	);
	ld.param.f64 	%fd14, [retval0];
	} // callseq 8
	setp.lt.s32 	%p10, %r8, 0;
	neg.f64 	%fd16, %fd14;
	selp.f64 	%fd17, %fd16, %fd14, %p8;
	selp.f64 	%fd18, %fd17, %fd14, %p10;
	setp.eq.f32 	%p11, %f23, 0f00000000;
	selp.b32 	%r24, %r8, 0, %p8;
	or.b32  	%r25, %r24, 2146435072;
	selp.b32 	%r26, %r25, %r24, %p7;
	mov.b32 	%r27, 0;
	mov.b64 	%fd19, {%r27, %r26};
	selp.f64 	%fd34, %fd19, %fd18, %p11;
	add.f64 	%fd20, %fd1, 0d4000000000000000;
	{
	.reg .b32 %temp; 
	mov.b64 	{%temp, %r28}, %fd20;
	}
	and.b32  	%r29, %r28, 2146435072;
	setp.ne.s32 	%p12, %r29, 2146435072;
	@%p12 bra 	$L__BB4_8;
	setp.num.f32 	%p13, %f23, %f23;
	@%p13 bra 	$L__BB4_6;
	mov.f64 	%fd21, 0d4000000000000000;
	add.rn.f64 	%fd34, %fd1, %fd21;
	bra.uni 	$L__BB4_8;
$L__BB4_6:
	setp.neu.f64 	%p14, %fd2, 0d7FF0000000000000;
	@%p14 bra 	$L__BB4_8;
	setp.lt.s32 	%p15, %r8, 0;
	selp.b32 	%r30, %r6, %r5, %p1;
	selp.b32 	%r31, %r30, %r5, %p15;
	mov.b32 	%r32, 0;
	mov.b64 	%fd34, {%r32, %r31};
$L__BB4_8:
	setp.lt.s32 	%p16, %r3, 0;
	setp.eq.s32 	%p17, %r4, 1062207488;
	cvt.f64.f32 	%fd7, %f22;
	{
	.reg .b32 %temp; 
	mov.b64 	{%temp, %r9}, %fd7;
	}
	abs.f64 	%fd8, %fd7;
	{ // callseq 9, 0
	.param .b64 param0;
	st.param.f64 	[param0], %fd8;
	.param .b64 retval0;
	call.uni (retval0), 
	__internal_accurate_pow, 
	(
	param0
	);
	ld.param.f64 	%fd22, [retval0];
	} // callseq 9
	setp.lt.s32 	%p19, %r9, 0;
	neg.f64 	%fd24, %fd22;
	selp.f64 	%fd25, %fd24, %fd22, %p17;
	selp.f64 	%fd26, %fd25, %fd22, %p19;
	setp.eq.f32 	%p20, %f22, 0f00000000;
	selp.b32 	%r33, %r9, 0, %p17;
	or.b32  	%r34, %r33, 2146435072;
	selp.b32 	%r35, %r34, %r33, %p16;
	mov.b32 	%r36, 0;
	mov.b64 	%fd27, {%r36, %r35};
	selp.f64 	%fd35, %fd27, %fd26, %p20;
	add.f64 	%fd28, %fd7, 0d4000000000000000;
	{
	.reg .b32 %temp; 
	mov.b64 	{%temp, %r37}, %fd28;
	}
	and.b32  	%r38, %r37, 2146435072;
	setp.ne.s32 	%p21, %r38, 2146435072;
	@%p21 bra 	$L__BB4_13;
	setp.num.f32 	%p22, %f22, %f22;
	@%p22 bra 	$L__BB4_11;
	mov.f64 	%fd29, 0d4000000000000000;
	add.rn.f64 	%fd35, %fd7, %fd29;
	bra.uni 	$L__BB4_13;
$L__BB4_11:
	setp.neu.f64 	%p23, %fd8, 0d7FF0000000000000;
	@%p23 bra 	$L__BB4_13;
	setp.lt.s32 	%p24, %r9, 0;
	selp.b32 	%r39, %r6, %r5, %p1;
	selp.b32 	%r40, %r39, %r5, %p24;
	mov.b32 	%r41, 0;
	mov.b64 	%fd35, {%r41, %r40};
$L__BB4_13:
	setp.eq.f32 	%p25, %f22, 0f3F800000;
	selp.f64 	%fd30, 0d3FF0000000000000, %fd35, %p25;
	setp.eq.f32 	%p26, %f23, 0f3F800000;
	selp.f64 	%fd31, 0d3FF0000000000000, %fd34, %p26;
	add.f64 	%fd32, %fd31, %fd30;
	sqrt.rn.f64 	%fd33, %fd32;
	cvt.rn.f32.f64 	%f21, %fd33;
	setp.gt.f32 	%p27, %f21, 0f40000000;
	@%p27 bra 	$L__BB4_15;
	add.s32 	%r42, %r43, 1;
	setp.ne.s32 	%p28, %r42, %r12;
	mov.u32 	%r43, %r12;
	@%p28 bra 	$L__BB4_3;
$L__BB4_15:
	cvta.to.global.u64 	%rd2, %rd1;
	mul.wide.s32 	%rd3, %r2, 4;
	add.s64 	%rd4, %rd2, %rd3;
	st.global.u32 	[%rd4], %r43;
$L__BB4_16:
	ret;

}
.func  (.param .b64 func_retval0) __internal_accurate_pow(
	.param .b64 __internal_accurate_pow_param_0
)
{
	.reg .pred 	%p<8>;
	.reg .b32 	%r<49>;
	.reg .b32 	%f<3>;
	.reg .b64 	%fd<109>;

	ld.param.f64 	%fd10, [__internal_accurate_pow_param_0];
	{
	.reg .b32 %temp; 
	mov.b64 	{%temp, %r46}, %fd10;
	}
	{
	.reg .b32 %temp; 
	mov.b64 	{%r45, %temp}, %fd10;
	}
	shr.u32 	%r47, %r46, 20;
	setp.gt.u32 	%p1, %r46, 1048575;
	@%p1 bra 	$L__BB5_2;
	mul.f64 	%fd11, %fd10, 0d4350000000000000;
	{
	.reg .b32 %temp; 
	mov.b64 	{%temp, %r46}, %fd11;
	}
	{
	.reg .b32 %temp; 
	mov.b64 	{%r45, %temp}, %fd11;
	}
	shr.u32 	%r16, %r46, 20;
	add.s32 	%r47, %r16, -54;
$L__BB5_2:
	add.s32 	%r48, %r47, -1023;
	and.b32  	%r17, %r46, -2146435073;
	or.b32  	%r18, %r17, 1072693248;
	mov.b64 	%fd107, {%r45, %r18};
	setp.lt.u32 	%p2, %r18, 1073127583;
	@%p2 bra 	$L__BB5_4;
	{
	.reg .b32 %temp; 
	mov.b64 	{%r19, %temp}, %fd107;
	}
	{
	.reg .b32 %temp; 
	mov.b64 	{%temp, %r20}, %fd107;
	}
	add.s32 	%r21, %r20, -1048576;
	mov.b64 	%fd107, {%r19, %r21};
	add.s32 	%r48, %r47, -1022;
$L__BB5_4:
	add.f64 	%fd12, %fd107, 0dBFF0000000000000;
	add.f64 	%fd13, %fd107, 0d3FF0000000000000;
	rcp.approx.ftz.f64 	%fd14, %fd13;
	neg.f64 	%fd15, %fd13;
	fma.rn.f64 	%fd16, %fd15, %fd14, 0d3FF0000000000000;
	fma.rn.f64 	%fd17, %fd16, %fd16, %fd16;
	fma.rn.f64 	%fd18, %fd17, %fd14, %fd14;
	mul.f64 	%fd19, %fd12, %fd18;
	fma.rn.f64 	%fd20, %fd12, %fd18, %fd19;
	mul.f64 	%fd21, %fd20, %fd20;
	fma.rn.f64 	%fd22, %fd21, 0d3EB0F5FF7D2CAFE2, 0d3ED0F5D241AD3B5A;
	fma.rn.f64 	%fd23, %fd22, %fd21, 0d3EF3B20A75488A3F;
	fma.rn.f64 	%fd24, %fd23, %fd21, 0d3F1745CDE4FAECD5;
	fma.rn.f64 	%fd25, %fd24, %fd21, 0d3F3C71C7258A578B;
	fma.rn.f64 	%fd26, %fd25, %fd21, 0d3F6249249242B910;
	fma.rn.f64 	%fd27, %fd26, %fd21, 0d3F89999999999DFB;
	sub.f64 	%fd28, %fd12, %fd20;
	add.f64 	%fd29, %fd28, %fd28;
	neg.f64 	%fd30, %fd20;
	fma.rn.f64 	%fd31, %fd30, %fd12, %fd29;
	mul.f64 	%fd32, %fd18, %fd31;
	fma.rn.f64 	%fd33, %fd21, %fd27, 0d3FB5555555555555;
	mov.f64 	%fd34, 0d3FB5555555555555;
	sub.f64 	%fd35, %fd34, %fd33;
	fma.rn.f64 	%fd36, %fd21, %fd27, %fd35;
	add.f64 	%fd37, %fd36, 0dBC46A4CB00B9E7B0;
	add.f64 	%fd38, %fd33, %fd37;
	sub.f64 	%fd39, %fd33, %fd38;
	add.f64 	%fd40, %fd37, %fd39;
	mul.rn.f64 	%fd41, %fd20, %fd20;
	neg.f64 	%fd42, %fd41;
	fma.rn.f64 	%fd43, %fd20, %fd20, %fd42;
	{
	.reg .b32 %temp; 
	mov.b64 	{%r22, %temp}, %fd32;
	}
	{
	.reg .b32 %temp; 
	mov.b64 	{%temp, %r23}, %fd32;
	}
	add.s32 	%r24, %r23, 1048576;
	mov.b64 	%fd44, {%r22, %r24};
	fma.rn.f64 	%fd45, %fd20, %fd44, %fd43;
	mul.rn.f64 	%fd46, %fd41, %fd20;
	neg.f64 	%fd47, %fd46;
	fma.rn.f64 	%fd48, %fd41, %fd20, %fd47;
	fma.rn.f64 	%fd49, %fd41, %fd32, %fd48;
	fma.rn.f64 	%fd50, %fd45, %fd20, %fd49;
	mul.rn.f64 	%fd51, %fd38, %fd46;
	neg.f64 	%fd52, %fd51;
	fma.rn.f64 	%fd53, %fd38, %fd46, %fd52;
	fma.rn.f64 	%fd54, %fd38, %fd50, %fd53;
	fma.rn.f64 	%fd55, %fd40, %fd46, %fd54;
	add.f64 	%fd56, %fd51, %fd55;
	sub.f64 	%fd57, %fd51, %fd56;
	add.f64 	%fd58, %fd55, %fd57;
	add.f64 	%fd59, %fd20, %fd56;
	sub.f64 	%fd60, %fd20, %fd59;
	add.f64 	%fd61, %fd56, %fd60;
	add.f64 	%fd62, %fd58, %fd61;
	add.f64 	%fd63, %fd32, %fd62;
	add.f64 	%fd64, %fd59, %fd63;
	sub.f64 	%fd65, %fd59, %fd64;
	add.f64 	%fd66, %fd63, %fd65;
	xor.b32  	%r25, %r48, -2147483648;
	mov.b32 	%r26, 1127219200;
	mov.b64 	%fd67, {%r25, %r26};
	mov.b32 	%r27, -2147483648;
	mov.b64 	%fd68, {%r27, %r26};
	sub.f64 	%fd69, %fd67, %fd68;
	fma.rn.f64 	%fd70, %fd69, 0d3FE62E42FEFA39EF, %fd64;
	fma.rn.f64 	%fd71, %fd69, 0dBFE62E42FEFA39EF, %fd70;
	sub.f64 	%fd72, %fd71, %fd64;
	sub.f64 	%fd73, %fd66, %fd72;
	fma.rn.f64 	%fd74, %fd69, 0d3C7ABC9E3B39803F, %fd73;
	add.f64 	%fd75, %fd70, %fd74;
	sub.f64 	%fd76, %fd70, %fd75;
	add.f64 	%fd77, %fd74, %fd76;
	mov.f64 	%fd78, 0d4000000000000000;
	{
	.reg .b32 %temp; 
	mov.b64 	{%temp, %r28}, %fd78;
	}
	{
	.reg .b32 %temp; 
	mov.b64 	{%r29, %temp}, %fd78;
	}
	shl.b32 	%r30, %r28, 1;
	setp.gt.u32 	%p3, %r30, -33554433;
	and.b32  	%r31, %r28, -15728641;
	selp.b32 	%r32, %r31, %r28, %p3;
	mov.b64 	%fd79, {%r29, %r32};
	mul.rn.f64 	%fd80, %fd75, %fd79;
	neg.f64 	%fd81, %fd80;
	fma.rn.f64 	%fd82, %fd75, %fd79, %fd81;
	fma.rn.f64 	%fd83, %fd77, %fd79, %fd82;
	add.f64 	%fd4, %fd80, %fd83;
	sub.f64 	%fd84, %fd80, %fd4;
	add.f64 	%fd5, %fd83, %fd84;
	fma.rn.f64 	%fd85, %fd4, 0d3FF71547652B82FE, 0d4338000000000000;
	{
	.reg .b32 %temp; 
	mov.b64 	{%r13, %temp}, %fd85;
	}
	mov.f64 	%fd86, 0dC338000000000000;
	add.rn.f64 	%fd87, %fd85, %fd86;
	fma.rn.f64 	%fd88, %fd87, 0dBFE62E42FEFA39EF, %fd4;
	fma.rn.f64 	%fd89, %fd87, 0dBC7ABC9E3B39803F, %fd88;
	fma.rn.f64 	%fd90, %fd89, 0d3E5ADE1569CE2BDF, 0d3E928AF3FCA213EA;
	fma.rn.f64 	%fd91, %fd90, %fd89, 0d3EC71DEE62401315;
	fma.rn.f64 	%fd92, %fd91, %fd89, 0d3EFA01997C89EB71;
	fma.rn.f64 	%fd93, %fd92, %fd89, 0d3F2A01A014761F65;
	fma.rn.f64 	%fd94, %fd93, %fd89, 0d3F56C16C1852B7AF;
	fma.rn.f64 	%fd95, %fd94, %fd89, 0d3F81111111122322;
	fma.rn.f64 	%fd96, %fd95, %fd89, 0d3FA55555555502A1;
	fma.rn.f64 	%fd97, %fd96, %fd89, 0d3FC5555555555511;
	fma.rn.f64 	%fd98, %fd97, %fd89, 0d3FE000000000000B;
	fma.rn.f64 	%fd99, %fd98, %fd89, 0d3FF0000000000000;
	fma.rn.f64 	%fd100, %fd99, %fd89, 0d3FF0000000000000;
	{
	.reg .b32 %temp; 
	mov.b64 	{%r14, %temp}, %fd100;
	}
	{
	.reg .b32 %temp; 
	mov.b64 	{%temp, %r15}, %fd100;
	}
	shl.b32 	%r33, %r13, 20;
	add.s32 	%r34, %r33, %r15;
	mov.b64 	%fd108, {%r14, %r34};
	{
	.reg .b32 %temp; 
	mov.b64 	{%temp, %r35}, %fd4;
	}
	mov.b32 	%f2, %r35;
	abs.f32 	%f1, %f2;
	setp.lt.f32 	%p4, %f1, 0f4086232B;
	@%p4 bra 	$L__BB5_7;
	setp.lt.f64 	%p5, %fd4, 0d0000000000000000;
	add.f64 	%fd101, %fd4, 0d7FF0000000000000;
	selp.f64 	%fd108, 0d0000000000000000, %fd101, %p5;
	setp.geu.f32 	%p6, %f1, 0f40874800;
	@%p6 bra 	$L__BB5_7;
	shr.u32 	%r36, %r13, 31;
	add.s32 	%r37, %r13, %r36;
	shr.s32 	%r38, %r37, 1;
	shl.b32 	%r39, %r38, 20;
	add.s32 	%r40, %r15, %r39;
	mov.b64 	%fd102, {%r14, %r40};
	sub.s32 	%r41, %r13, %r38;
	shl.b32 	%r42, %r41, 20;
	add.s32 	%r43, %r42, 1072693248;
	mov.b32 	%r44, 0;
	mov.b64 	%fd103, {%r44, %r43};
	mul.f64 	%fd108, %fd103, %fd102;
$L__BB5_7:
	abs.f64 	%fd104, %fd108;
	setp.eq.f64 	%p7, %fd104, 0d7FF0000000000000;
	fma.rn.f64 	%fd105, %fd108, %fd5, %fd108;
	selp.f64 	%fd106, %fd108, %fd105, %p7;
	st.param.f64 	[func_retval0], %fd106;
	ret;

}


// ===== COMPILED SASS (sm_100) =====

	.target	sm_100

	.elftype	@"ET_EXEC"


//--------------------- .note.nv.tkinfo           --------------------------
	.section	.note.nv.tkinfo,"",@"SHT_NOTE"
	.sectionflags	@"SHF_NOTE_NV_TKINFO"
	.tkinfo
        /*0018*/ 	.word	0x00000002
        /*0030*/ 	.string	""
        /*0030*/ 	.string	"ptxas"
        /*0030*/ 	.string	"Cuda compilation tools, release 13.0, V13.0.88"
        /*0030*/ 	.string	"Build cuda_13.0.r13.0/compiler.36424714_0"
        /*0030*/ 	.string	"-arch sm_100 -m 64 "



//--------------------- .note.nv.cuinfo           --------------------------
	.section	.note.nv.cuinfo,"",@"SHT_NOTE"
	.sectionflags	@"SHF_NOTE_NV_CUINFO"
        /*0018*/ 	.short	0x0002
        /*001a*/ 	.short	0x0064
        /*001c*/ 	.short	0x0082
	.zero		2


//--------------------- .nv.info                  --------------------------
	.section	.nv.info,"",@"SHT_CUDA_INFO"
	.align	4


	//----- nvinfo : EIATTR_REGCOUNT
	.align		4
        /*0000*/ 	.byte	0x04, 0x2f
        /*0002*/ 	.short	(.L_1 - .L_0)
	.align		4
.L_0:
        /*0004*/ 	.word	index@(_Z14calc_CJuliasetPfffifffii)
        /*0008*/ 	.word	0x00000020


	//----- nvinfo : EIATTR_FRAME_SIZE
	.align		4
.L_1:
        /*000c*/ 	.byte	0x04, 0x11
        /*000e*/ 	.short	(.L_3 - .L_2)
	.align		4
.L_2:
        /*0010*/ 	.word	index@($_Z14calc_CJuliasetPfffifffii$__internal_accurate_pow)
        /*0014*/ 	.word	0x00000000


	//----- nvinfo : EIATTR_FRAME_SIZE
	.align		4
.L_3:
        /*0018*/ 	.byte	0x04, 0x11
        /*001a*/ 	.short	(.L_5 - .L_4)
	.align		4
.L_4:
        /*001c*/ 	.word	index@($__internal_6_$__cuda_sm20_dsqrt_rn_f64_mediumpath_v1)
        /*0020*/ 	.word	0x00000000


	//----- nvinfo : EIATTR_FRAME_SIZE
	.align		4
.L_5:
        /*0024*/ 	.byte	0x04, 0x11
        /*0026*/ 	.short	(.L_7 - .L_6)
	.align		4
.L_6:
        /*0028*/ 	.word	index@(_Z14calc_CJuliasetPfffifffii)
        /*002c*/ 	.word	0x00000000


	//----- nvinfo : EIATTR_REGCOUNT
	.align		4
.L_7:
        /*0030*/ 	.byte	0x04, 0x2f
        /*0032*/ 	.short	(.L_9 - .L_8)
	.align		4
.L_8:
        /*0034*/ 	.word	index@(_Z16calc_CMandelbrotPiifffii)
        /*0038*/ 	.word	0x00000022


	//----- nvinfo : EIATTR_FRAME_SIZE
	.align		4
.L_9:
        /*003c*/ 	.byte	0x04, 0x11
        /*003e*/ 	.short	(.L_11 - .L_10)
	.align		4
.L_10:
        /*0040*/ 	.word	index@($_Z16calc_CMandelbrotPiifffii$__internal_accurate_pow)
        /*0044*/ 	.word	0x00000000


	//----- nvinfo : EIATTR_FRAME_SIZE
	.align		4
.L_11:
        /*0048*/ 	.byte	0x04, 0x11
        /*004a*/ 	.short	(.L_13 - .L_12)
	.align		4
.L_12:
        /*004c*/ 	.word	index@($__internal_5_$__cuda_sm20_dsqrt_rn_f64_mediumpath_v1)
        /*0050*/ 	.word	0x00000000


	//----- nvinfo : EIATTR_FRAME_SIZE
	.align		4
.L_13:
        /*0054*/ 	.byte	0x04, 0x11
        /*0056*/ 	.short	(.L_15 - .L_14)
	.align		4
.L_14:
        /*0058*/ 	.word	index@(_Z16calc_CMandelbrotPiifffii)
        /*005c*/ 	.word	0x00000000


	//----- nvinfo : EIATTR_REGCOUNT
	.align		4
.L_15:
        /*0060*/ 	.byte	0x04, 0x2f
        /*0062*/ 	.short	(.L_17 - .L_16)
	.align		4
.L_16:
        /*0064*/ 	.word	index@(_Z16calc_CMandelbrotPilii)
        /*0068*/ 	.word	0x00000022


	//----- nvinfo : EIATTR_FRAME_SIZE
	.align		4
.L_17:
        /*006c*/ 	.byte	0x04, 0x11
        /*006e*/ 	.short	(.L_19 - .L_18)
	.align		4
.L_18:
        /*0070*/ 	.word	index@($_Z16calc_CMandelbrotPilii$__internal_accurate_pow)
        /*0074*/ 	.word	0x00000000


	//----- nvinfo : EIATTR_FRAME_SIZE
	.align		4
.L_19:
        /*0078*/ 	.byte	0x04, 0x11
        /*007a*/ 	.short	(.L_21 - .L_20)
	.align		4
.L_20:
        /*007c*/ 	.word	index@($__internal_4_$__cuda_sm20_dsqrt_rn_f64_mediumpath_v1)
        /*0080*/ 	.word	0x00000000


	//----- nvinfo : EIATTR_FRAME_SIZE
	.align		4
.L_21:
        /*0084*/ 	.byte	0x04, 0x11
        /*0086*/ 	.short	(.L_23 - .L_22)
	.align		4
.L_22:
        /*0088*/ 	.word	index@($__internal_3_$__cuda_sm20_div_rn_f64_full)
        /*008c*/ 	.word	0x00000000


	//----- nvinfo : EIATTR_FRAME_SIZE
	.align		4
.L_23:
        /*0090*/ 	.byte	0x04, 0x11
        /*0092*/ 	.short	(.L_25 - .L_24)
	.align		4
.L_24:
        /*0094*/ 	.word	index@(_Z16calc_CMandelbrotPilii)
        /*0098*/ 	.word	0x00000000


	//----- nvinfo : EIATTR_REGCOUNT
	.align		4
.L_25:
        /*009c*/ 	.byte	0x04, 0x2f
        /*009e*/ 	.short	(.L_27 - .L_26)
	.align		4
.L_26:
        /*00a0*/ 	.word	index@(_Z16calc_CMandelbrotPiiiiffffi)
        /*00a4*/ 	.word	0x00000022


	//----- nvinfo : EIATTR_FRAME_SIZE
	.align		4
.L_27:
        /*00a8*/ 	.byte	0x04, 0x11
        /*00aa*/ 	.short	(.L_29 - .L_28)
	.align		4
.L_28:
        /*00ac*/ 	.word	index@($_Z16calc_CMandelbrotPiiiiffffi$__internal_accurate_pow)
        /*00b0*/ 	.word	0x00000000


	//----- nvinfo : EIATTR_FRAME_SIZE
	.align		4
.L_29:
        /*00b4*/ 	.byte	0x04, 0x11
        /*00b6*/ 	.short	(.L_31 - .L_30)
	.align		4
.L_30:
        /*00b8*/ 	.word	index@($__internal_2_$__cuda_sm20_dsqrt_rn_f64_mediumpath_v1)
        /*00bc*/ 	.word	0x00000000


	//----- nvinfo : EIATTR_FRAME_SIZE
	.align		4
.L_31:
        /*00c0*/ 	.byte	0x04, 0x11
        /*00c2*/ 	.short	(.L_33 - .L_32)
	.align		4
.L_32:
        /*00c4*/ 	.word	index@($__internal_1_$__cuda_sm20_div_rn_f64_full)
        /*00c8*/ 	.word	0x00000000


	//----- nvinfo : EIATTR_FRAME_SIZE
	.align		4
.L_33:
        /*00cc*/ 	.byte	0x04, 0x11
        /*00ce*/ 	.short	(.L_35 - .L_34)
	.align		4
.L_34:
        /*00d0*/ 	.word	index@(_Z16calc_CMandelbrotPiiiiffffi)
        /*00d4*/ 	.word	0x00000000


	//----- nvinfo : EIATTR_REGCOUNT
	.align		4
.L_35:
        /*00d8*/ 	.byte	0x04, 0x2f
        /*00da*/ 	.short	(.L_37 - .L_36)
	.align		4
.L_36:
        /*00dc*/ 	.word	index@(_Z16calc_CMandelbrotPiiiiffff)
        /*00e0*/ 	.word	0x00000022


	//----- nvinfo : EIATTR_FRAME_SIZE
	.align		4
.L_37:
        /*00e4*/ 	.byte	0x04, 0x11
        /*00e6*/ 	.short	(.L_39 - .L_38)
	.align		4
.L_38:
        /*00e8*/ 	.word	index@($_Z16calc_CMandelbrotPiiiiffff$__internal_accurate_pow)
        /*00ec*/ 	.word	0x00000000


	//----- nvinfo : EIATTR_FRAME_SIZE
	.align		4
.L_39:
        /*00f0*/ 	.byte	0x04, 0x11
        /*00f2*/ 	.short	(.L_41 - .L_40)
	.align		4
.L_40:
        /*00f4*/ 	.word	index@($__internal_0_$__cuda_sm20_dsqrt_rn_f64_mediumpath_v1)
        /*00f8*/ 	.word	0x00000000


	//----- nvinfo : EIATTR_FRAME_SIZE
	.align		4
.L_41:
        /*00fc*/ 	.byte	0x04, 0x11
        /*00fe*/ 	.short	(.L_43 - .L_42)
	.align		4
.L_42:
        /*0100*/ 	.word	index@(_Z16calc_CMandelbrotPiiiiffff)
        /*0104*/ 	.word	0x00000000


	//----- nvinfo : EIATTR_MIN_STACK_SIZE
	.align		4
.L_43:
        /*0108*/ 	.byte	0x04, 0x12
        /*010a*/ 	.short	(.L_45 - .L_44)
	.align		4
.L_44:
        /*010c*/ 	.word	index@(_Z16calc_CMandelbrotPiiiiffff)
        /*0110*/ 	.word	0x00000000


	//----- nvinfo : EIATTR_MIN_STACK_SIZE
	.align		4
.L_45:
        /*0114*/ 	.byte	0x04, 0x12
        /*0116*/ 	.short	(.L_47 - .L_46)
	.align		4
.L_46:
        /*0118*/ 	.word	index@(_Z16calc_CMandelbrotPiiiiffffi)
        /*011c*/ 	.word	0x00000000


	//----- nvinfo : EIATTR_MIN_STACK_SIZE
	.align		4
.L_47:
        /*0120*/ 	.byte	0x04, 0x12
        /*0122*/ 	.short	(.L_49 - .L_48)
	.align		4
.L_48:
        /*0124*/ 	.word	index@(_Z16calc_CMandelbrotPilii)
        /*0128*/ 	.word	0x00000000


	//----- nvinfo : EIATTR_MIN_STACK_SIZE
	.align		4
.L_49:
        /*012c*/ 	.byte	0x04, 0x12
        /*012e*/ 	.short	(.L_51 - .L_50)
	.align		4
.L_50:
        /*0130*/ 	.word	index@(_Z16calc_CMandelbrotPiifffii)
        /*0134*/ 	.word	0x00000000


	//----- nvinfo : EIATTR_MIN_STACK_SIZE
	.align		4
.L_51:
        /*0138*/ 	.byte	0x04, 0x12
        /*013a*/ 	.short	(.L_53 - .L_52)
	.align		4
.L_52:
        /*013c*/ 	.word	index@(_Z14calc_CJuliasetPfffifffii)
        /*0140*/ 	.word	0x00000000
.L_53:


//--------------------- .nv.compat                --------------------------
	.section	.nv.compat,"",@"SHT_CUDA_COMPAT_INFO"
	.align	4
        /*0000*/ 	.byte	0x02, 0x09, 0x00, 0x00, 0x02, 0x02, 0x01, 0x00, 0x02, 0x05, 0x05, 0x00, 0x03, 0x07, 0x01, 0x01
        /*0010*/ 	.byte	0x02, 0x03, 0x00, 0x00, 0x02, 0x06, 0x01, 0x00, 0x04, 0x0b, 0x08, 0x00, 0x01, 0x00, 0x00, 0x00
        /*0020*/ 	.byte	0x00, 0x00, 0x00, 0x00


//--------------------- .nv.info._Z16calc_CMandelbrotPiiiiffff --------------------------
	.section	.nv.info._Z16calc_CMandelbrotPiiiiffff,"",@"SHT_CUDA_INFO"
	.sectionflags	@""
	.align	4


	//----- nvinfo : EIATTR_CUDA_API_VERSION
	.align		4
        /*0000*/ 	.byte	0x04, 0x37
        /*0002*/ 	.short	(.L_55 - .L_54)
.L_54:
        /*0004*/ 	.word	0x00000082


	//----- nvinfo : EIATTR_KPARAM_INFO
	.align		4
.L_55:
        /*0008*/ 	.byte	0x04, 0x17
        /*000a*/ 	.short	(.L_57 - .L_56)
.L_56:
        /*000c*/ 	.word	0x00000000
        /*0010*/ 	.short	0x0007
        /*0012*/ 	.short	0x0020
        /*0014*/ 	.byte	0x00, 0xf0, 0x11, 0x00


	//----- nvinfo : EIATTR_KPARAM_INFO
	.align		4
.L_57:
        /*0018*/ 	.byte	0x04, 0x17
        /*001a*/ 	.short	(.L_59 - .L_58)
.L_58:
        /*001c*/ 	.word	0x00000000
        /*0020*/ 	.short	0x0006
        /*0022*/ 	.short	0x001c
        /*0024*/ 	.byte	0x00, 0xf0, 0x11, 0x00


	//----- nvinfo : EIATTR_KPARAM_INFO
	.align		4
.L_59:
        /*0028*/ 	.byte	0x04, 0x17
        /*002a*/ 	.short	(.L_61 - .L_60)
.L_60:
        /*002c*/ 	.word	0x00000000
        /*0030*/ 	.short	0x0005
        /*0032*/ 	.short	0x0018
        /*0034*/ 	.byte	0x00, 0xf0, 0x11, 0x00


	//----- nvinfo : EIATTR_KPARAM_INFO
	.align		4
.L_61:
        /*0038*/ 	.byte	0x04, 0x17
        /*003a*/ 	.short	(.L_63 - .L_62)
.L_62:
        /*003c*/ 	.word	0x00000000
        /*0040*/ 	.short	0x0004
        /*0042*/ 	.short	0x0014
        /*0044*/ 	.byte	0x00, 0xf0, 0x11, 0x00


	//----- nvinfo : EIATTR_KPARAM_INFO
	.align		4
.L_63:
        /*0048*/ 	.byte	0x04, 0x17
        /*004a*/ 	.short	(.L_65 - .L_64)
.L_64:
        /*004c*/ 	.word	0x00000000
        /*0050*/ 	.short	0x0003
        /*0052*/ 	.short	0x0010
        /*0054*/ 	.byte	0x00, 0xf0, 0x11, 0x00


	//----- nvinfo : EIATTR_KPARAM_INFO
	.align		4
.L_65:
        /*0058*/ 	.byte	0x04, 0x17
        /*005a*/ 	.short	(.L_67 - .L_66)
.L_66:
        /*005c*/ 	.word	0x00000000
        /*0060*/ 	.short	0x0002
        /*0062*/ 	.short	0x000c
        /*0064*/ 	.byte	0x00, 0xf0, 0x11, 0x00


	//----- nvinfo : EIATTR_KPARAM_INFO
	.align		4
.L_67:
        /*0068*/ 	.byte	0x04, 0x17
        /*006a*/ 	.short	(.L_69 - .L_68)
.L_68:
        /*006c*/ 	.word	0x00000000
        /*0070*/ 	.short	0x0001
        /*0072*/ 	.short	0x0008
        /*0074*/ 	.byte	0x00, 0xf0, 0x11, 0x00


	//----- nvinfo : EIATTR_KPARAM_INFO
	.align		4
.L_69:
        /*0078*/ 	.byte	0x04, 0x17
        /*007a*/ 	.short	(.L_71 - .L_70)
.L_70:
        /*007c*/ 	.word	0x00000000
        /*0080*/ 	.short	0x0000
        /*0082*/ 	.short	0x0000
        /*0084*/ 	.byte	0x00, 0xf5, 0x21, 0x00


	//----- nvinfo : EIATTR_SPARSE_MMA_MASK
	.align		4
.L_71:
        /*0088*/ 	.byte	0x03, 0x50
        /*008a*/ 	.short	0x0000


	//----- nvinfo : EIATTR_MAXREG_COUNT
	.align		4
        /*008c*/ 	.byte	0x03, 0x1b
        /*008e*/ 	.short	0x00ff


	//----- nvinfo : EIATTR_MERCURY_ISA_VERSION
	.align		4
        /*0090*/ 	.byte	0x03, 0x5f
        /*0092*/ 	.short	0x0101


	//----- nvinfo : EIATTR_VRC_CTA_INIT_COUNT
	.align		4
        /*0094*/ 	.byte	0x02, 0x4a
	.zero		1
	.zero		1


	//----- nvinfo : EIATTR_EXIT_INSTR_OFFSETS
	.align		4
        /*0098*/ 	.byte	0x04, 0x1c
        /*009a*/ 	.short	(.L_73 - .L_72)


	//   ....[0]....
.L_72:
        /*009c*/ 	.word	0x00000090


	//   ....[1]....
        /*00a0*/ 	.word	0x00000910


	//----- nvinfo : EIATTR_CRS_STACK_SIZE
	.align		4
.L_73:
        /*00a4*/ 	.byte	0x04, 0x1e
        /*00a6*/ 	.short	(.L_75 - .L_74)
.L_74:
        /*00a8*/ 	.word	0x00000000


	//----- nvinfo : EIATTR_CBANK_PARAM_SIZE
	.align		4
.L_75:
        /*00ac*/ 	.byte	0x03, 0x19
        /*00ae*/ 	.short	0x0024


	//----- nvinfo : EIATTR_PARAM_CBANK
	.align		4
        /*00b0*/ 	.byte	0x04, 0x0a
        /*00b2*/ 	.short	(.L_77 - .L_76)
	.align		4
.L_76:
        /*00b4*/ 	.word	index@(.nv.constant0._Z16calc_CMandelbrotPiiiiffff)
        /*00b8*/ 	.short	0x0380
        /*00ba*/ 	.short	0x0024


	//----- nvinfo : EIATTR_SW_WAR
	.align		4
.L_77:
        /*00bc*/ 	.byte	0x04, 0x36
        /*00be*/ 	.short	(.L_79 - .L_78)
.L_78:
        /*00c0*/ 	.word	0x00000008
.L_79:


//--------------------- .nv.info._Z16calc_CMandelbrotPiiiiffffi --------------------------
	.section	.nv.info._Z16calc_CMandelbrotPiiiiffffi,"",@"SHT_CUDA_INFO"
	.sectionflags	@""
	.align	4


	//----- nvinfo : EIATTR_CUDA_API_VERSION
	.align		4
        /*0000*/ 	.byte	0x04, 0x37
        /*0002*/ 	.short	(.L_81 - .L_80)
.L_80:
        /*0004*/ 	.word	0x00000082


	//----- nvinfo : EIATTR_KPARAM_INFO
	.align		4
.L_81:
        /*0008*/ 	.byte	0x04, 0x17
        /*000a*/ 	.short	(.L_83 - .L_82)
.L_82:
        /*000c*/ 	.word	0x00000000
        /*0010*/ 	.short	0x0008
        /*0012*/ 	.short	0x0024
        /*0014*/ 	.byte	0x00, 0xf0, 0x11, 0x00


	//----- nvinfo : EIATTR_KPARAM_INFO
	.align		4
.L_83:
        /*0018*/ 	.byte	0x04, 0x17
        /*001a*/ 	.short	(.L_85 - .L_84)
.L_84:
        /*001c*/ 	.word	0x00000000
        /*0020*/ 	.short	0x0007
        /*0022*/ 	.short	0x0020
        /*0024*/ 	.byte	0x00, 0xf0, 0x11, 0x00


	//----- nvinfo : EIATTR_KPARAM_INFO
	.align		4
.L_85:
        /*0028*/ 	.byte	0x04, 0x17
        /*002a*/ 	.short	(.L_87 - .L_86)
.L_86:
        /*002c*/ 	.word	0x00000000
        /*0030*/ 	.short	0x0006
        /*0032*/ 	.short	0x001c
        /*0034*/ 	.byte	0x00, 0xf0, 0x11, 0x00


	//----- nvinfo : EIATTR_KPARAM_INFO
	.align		4
.L_87:
        /*0038*/ 	.byte	0x04, 0x17
        /*003a*/ 	.short	(.L_89 - .L_88)
.L_88:
        /*003c*/ 	.word	0x00000000
        /*0040*/ 	.short	0x0005
        /*0042*/ 	.short	0x0018
        /*0044*/ 	.byte	0x00, 0xf0, 0x11, 0x00


	//----- nvinfo : EIATTR_KPARAM_INFO
	.align		4
.L_89:
        /*0048*/ 	.byte	0x04, 0x17
        /*004a*/ 	.short	(.L_91 - .L_90)
.L_90:
        /*004c*/ 	.word	0x00000000
        /*0050*/ 	.short	0x0004
        /*0052*/ 	.short	0x0014
        /*0054*/ 	.byte	0x00, 0xf0, 0x11, 0x00


	//----- nvinfo : EIATTR_KPARAM_INFO
	.align		4
.L_91:
        /*0058*/ 	.byte	0x04, 0x17
        /*005a*/ 	.short	(.L_93 - .L_92)
.L_92:
        /*005c*/ 	.word	0x00000000
        /*0060*/ 	.short	0x0003
        /*0062*/ 	.short	0x0010
        /*0064*/ 	.byte	0x00, 0xf0, 0x11, 0x00


	//----- nvinfo : EIATTR_KPARAM_INFO
	.align		4
.L_93:
        /*0068*/ 	.byte	0x04, 0x17
        /*006a*/ 	.short	(.L_95 - .L_94)
.L_94:
        /*006c*/ 	.word	0x00000000
        /*0070*/ 	.short	0x0002
        /*0072*/ 	.short	0x000c
        /*0074*/ 	.byte	0x00, 0xf0, 0x11, 0x00


	//----- nvinfo : EIATTR_KPARAM_INFO
	.align		4
.L_95:
        /*0078*/ 	.byte	0x04, 0x17
        /*007a*/ 	.short	(.L_97 - .L_96)
.L_96:
        /*007c*/ 	.word	0x00000000
        /*0080*/ 	.short	0x0001
        /*0082*/ 	.short	0x0008
        /*0084*/ 	.byte	0x00, 0xf0, 0x11, 0x00


	//----- nvinfo : EIATTR_KPARAM_INFO
	.align		4
.L_97:
        /*0088*/ 	.byte	0x04, 0x17
        /*008a*/ 	.short	(.L_99 - .L_98)
.L_98:
        /*008c*/ 	.word	0x00000000
        /*0090*/ 	.short	0x0000
        /*0092*/ 	.short	0x0000
        /*0094*/ 	.byte	0x00, 0xf5, 0x21, 0x00


	//----- nvinfo : EIATTR_SPARSE_MMA_MASK
	.align		4
.L_99:
        /*0098*/ 	.byte	0x03, 0x50
        /*009a*/ 	.short	0x0000


	//----- nvinfo : EIATTR_MAXREG_COUNT
	.align		4
        /*009c*/ 	.byte	0x03, 0x1b
        /*009e*/ 	.short	0x00ff


	//----- nvinfo : EIATTR_MERCURY_ISA_VERSION
	.align		4
        /*00a0*/ 	.byte	0x03, 0x5f
        /*00a2*/ 	.short	0x0101


	//----- nvinfo : EIATTR_VRC_CTA_INIT_COUNT
	.align		4
        /*00a4*/ 	.byte	0x02, 0x4a
	.zero		1
	.zero		1


	//----- nvinfo : EIATTR_EXIT_INSTR_OFFSETS
	.align		4
        /*00a8*/ 	.byte	0x04, 0x1c
        /*00aa*/ 	.short	(.L_101 - .L_100)


	//   ....[0]....
.L_100:
        /*00ac*/ 	.word	0x00000ba0


	//----- nvinfo : EIATTR_CRS_STACK_SIZE
	.align		4
.L_101:
        /*00b0*/ 	.byte	0x04, 0x1e
        /*00b2*/ 	.short	(.L_103 - .L_102)
.L_102:
        /*00b4*/ 	.word	0x00000000


	//----- nvinfo : EIATTR_CBANK_PARAM_SIZE
	.align		4
.L_103:
        /*00b8*/ 	.byte	0x03, 0x19
        /*00ba*/ 	.short	0x0028


	//----- nvinfo : EIATTR_PARAM_CBANK
	.align		4
        /*00bc*/ 	.byte	0x04, 0x0a
        /*00be*/ 	.short	(.L_105 - .L_104)
	.align		4
.L_104:
        /*00c0*/ 	.word	index@(.nv.constant0._Z16calc_CMandelbrotPiiiiffffi)
        /*00c4*/ 	.short	0x0380
        /*00c6*/ 	.short	0x0028


	//----- nvinfo : EIATTR_SW_WAR
	.align		4
.L_105:
        /*00c8*/ 	.byte	0x04, 0x36
        /*00ca*/ 	.short	(.L_107 - .L_106)
.L_106:
        /*00cc*/ 	.word	0x00000008
.L_107:


//--------------------- .nv.info._Z16calc_CMandelbrotPilii --------------------------
	.section	.nv.info._Z16calc_CMandelbrotPilii,"",@"SHT_CUDA_INFO"
	.sectionflags	@""
	.align	4


	//----- nvinfo : EIATTR_CUDA_API_VERSION
	.align		4
        /*0000*/ 	.byte	0x04, 0x37
        /*0002*/ 	.short	(.L_109 - .L_108)
.L_108:
        /*0004*/ 	.word	0x00000082


	//----- nvinfo : EIATTR_KPARAM_INFO
	.align		4
.L_109:
        /*0008*/ 	.byte	0x04, 0x17
        /*000a*/ 	.short	(.L_111 - .L_110)
.L_110:
        /*000c*/ 	.word	0x00000000
        /*0010*/ 	.short	0x0003
        /*0012*/ 	.short	0x0014
        /*0014*/ 	.byte	0x00, 0xf0, 0x11, 0x00


	//----- nvinfo : EIATTR_KPARAM_INFO
	.align		4
.L_111:
        /*0018*/ 	.byte	0x04, 0x17
        /*001a*/ 	.short	(.L_113 - .L_112)
.L_112:
        /*001c*/ 	.word	0x00000000
        /*0020*/ 	.short	0x0002
        /*0022*/ 	.short	0x0010
        /*0024*/ 	.byte	0x00, 0xf0, 0x11, 0x00


	//----- nvinfo : EIATTR_KPARAM_INFO
	.align		4
.L_113:
        /*0028*/ 	.byte	0x04, 0x17
        /*002a*/ 	.short	(.L_115 - .L_114)
.L_114:
        /*002c*/ 	.word	0x00000000
        /*0030*/ 	.short	0x0001
        /*0032*/ 	.short	0x0008
        /*0034*/ 	.byte	0x00, 0xf0, 0x21, 0x00


	//----- nvinfo : EIATTR_KPARAM_INFO
	.align		4
.L_115:
        /*0038*/ 	.byte	0x04, 0x17
        /*003a*/ 	.short	(.L_117 - .L_116)
.L_116:
        /*003c*/ 	.word	0x00000000
        /*0040*/ 	.short	0x0000
        /*0042*/ 	.short	0x0000
        /*0044*/ 	.byte	0x00, 0xf5, 0x21, 0x00


	//----- nvinfo : EIATTR_SPARSE_MMA_MASK
	.align		4
.L_117:
        /*0048*/ 	.byte	0x03, 0x50
        /*004a*/ 	.short	0x0000


	//----- nvinfo : EIATTR_MAXREG_COUNT
	.align		4
        /*004c*/ 	.byte	0x03, 0x1b
        /*004e*/ 	.short	0x00ff


	//----- nvinfo : EIATTR_MERCURY_ISA_VERSION
	.align		4
        /*0050*/ 	.byte	0x03, 0x5f
        /*0052*/ 	.short	0x0101


	//----- nvinfo : EIATTR_VRC_CTA_INIT_COUNT
	.align		4
        /*0054*/ 	.byte	0x02, 0x4a
	.zero		1
	.zero		1


	//----- nvinfo : EIATTR_EXIT_INSTR_OFFSETS
	.align		4
        /*0058*/ 	.byte	0x04, 0x1c
        /*005a*/ 	.short	(.L_119 - .L_118)


	//   ....[0]....
.L_118:
        /*005c*/ 	.word	0x00000bc0


	//----- nvinfo : EIATTR_CRS_STACK_SIZE
	.align		4
.L_119:
        /*0060*/ 	.byte	0x04, 0x1e
        /*0062*/ 	.short	(.L_121 - .L_120)
.L_120:
        /*0064*/ 	.word	0x00000000


	//----- nvinfo : EIATTR_CBANK_PARAM_SIZE
	.align		4
.L_121:
        /*0068*/ 	.byte	0x03, 0x19
        /*006a*/ 	.short	0x0018


	//----- nvinfo : EIATTR_PARAM_CBANK
	.align		4
        /*006c*/ 	.byte	0x04, 0x0a
        /*006e*/ 	.short	(.L_123 - .L_122)
	.align		4
.L_122:
        /*0070*/ 	.word	index@(.nv.constant0._Z16calc_CMandelbrotPilii)
        /*0074*/ 	.short	0x0380
        /*0076*/ 	.short	0x0018


	//----- nvinfo : EIATTR_SW_WAR
	.align		4
.L_123:
        /*0078*/ 	.byte	0x04, 0x36
        /*007a*/ 	.short	(.L_125 - .L_124)
.L_124:
        /*007c*/ 	.word	0x00000008
.L_125:


//--------------------- .nv.info._Z16calc_CMandelbrotPiifffii --------------------------
	.section	.nv.info._Z16calc_CMandelbrotPiifffii,"",@"SHT_CUDA_INFO"
	.sectionflags	@""
	.align	4


	//----- nvinfo : EIATTR_CUDA_API_VERSION
	.align		4
        /*0000*/ 	.byte	0x04, 0x37
        /*0002*/ 	.short	(.L_127 - .L_126)
.L_126:
        /*0004*/ 	.word	0x00000082


	//----- nvinfo : EIATTR_KPARAM_INFO
	.align		4
.L_127:
        /*0008*/ 	.byte	0x04, 0x17
        /*000a*/ 	.short	(.L_129 - .L_128)
.L_128:
        /*000c*/ 	.word	0x00000000
        /*0010*/ 	.short	0x0006
        /*0012*/ 	.short	0x001c
        /*0014*/ 	.byte	0x00, 0xf0, 0x11, 0x00


	//----- nvinfo : EIATTR_KPARAM_INFO
	.align		4
.L_129:
        /*0018*/ 	.byte	0x04, 0x17
        /*001a*/ 	.short	(.L_131 - .L_130)
.L_130:
        /*001c*/ 	.word	0x00000000
        /*0020*/ 	.short	0x0005
        /*0022*/ 	.short	0x0018
        /*0024*/ 	.byte	0x00, 0xf0, 0x11, 0x00


	//----- nvinfo : EIATTR_KPARAM_INFO
	.align		4
.L_131:
        /*0028*/ 	.byte	0x04, 0x17
        /*002a*/ 	.short	(.L_133 - .L_132)
.L_132:
        /*002c*/ 	.word	0x00000000
        /*0030*/ 	.short	0x0004
        /*0032*/ 	.short	0x0014
        /*0034*/ 	.byte	0x00, 0xf0, 0x11, 0x00


	//----- nvinfo : EIATTR_KPARAM_INFO
	.align		4
.L_133:
        /*0038*/ 	.byte	0x04, 0x17
        /*003a*/ 	.short	(.L_135 - .L_134)
.L_134:
        /*003c*/ 	.word	0x00000000
        /*0040*/ 	.short	0x0003
        /*0042*/ 	.short	0x0010
        /*0044*/ 	.byte	0x00, 0xf0, 0x11, 0x00


	//----- nvinfo : EIATTR_KPARAM_INFO
	.align		4
.L_135:
        /*0048*/ 	.byte	0x04, 0x17
        /*004a*/ 	.short	(.L_137 - .L_136)
.L_136:
        /*004c*/ 	.word	0x00000000
        /*0050*/ 	.short	0x0002
        /*0052*/ 	.short	0x000c
        /*0054*/ 	.byte	0x00, 0xf0, 0x11, 0x00


	//----- nvinfo : EIATTR_KPARAM_INFO
	.align		4
.L_137:
        /*0058*/ 	.byte	0x04, 0x17
        /*005a*/ 	.short	(.L_139 - .L_138)
.L_138:
        /*005c*/ 	.word	0x00000000
        /*0060*/ 	.short	0x0001
        /*0062*/ 	.short	0x0008
        /*0064*/ 	.byte	0x00, 0xf0, 0x11, 0x00


	//----- nvinfo : EIATTR_KPARAM_INFO
	.align		4
.L_139:
        /*0068*/ 	.byte	0x04, 0x17
        /*006a*/ 	.short	(.L_141 - .L_140)
.L_140:
        /*006c*/ 	.word	0x00000000
        /*0070*/ 	.short	0x0000
        /*0072*/ 	.short	0x0000
        /*0074*/ 	.byte	0x00, 0xf5, 0x21, 0x00


	//----- nvinfo : EIATTR_SPARSE_MMA_MASK
	.align		4
.L_141:
        /*0078*/ 	.byte	0x03, 0x50
        /*007a*/ 	.short	0x0000


	//----- nvinfo : EIATTR_MAXREG_COUNT
	.align		4
        /*007c*/ 	.byte	0x03, 0x1b
        /*007e*/ 	.short	0x00ff


	//----- nvinfo : EIATTR_MERCURY_ISA_VERSION
	.align		4
        /*0080*/ 	.byte	0x03, 0x5f
        /*0082*/ 	.short	0x0101


	//----- nvinfo : EIATTR_VRC_CTA_INIT_COUNT
	.align		4
        /*0084*/ 	.byte	0x02, 0x4a
	.zero		1
	.zero		1


	//----- nvinfo : EIATTR_EXIT_INSTR_OFFSETS
	.align		4
        /*0088*/ 	.byte	0x04, 0x1c
        /*008a*/ 	.short	(.L_143 - .L_142)


	//   ....[0]....
.L_142:
        /*008c*/ 	.word	0x000008a0


	//----- nvinfo : EIATTR_CRS_STACK_SIZE
	.align		4
.L_143:
        /*0090*/ 	.byte	0x04, 0x1e
        /*0092*/ 	.short	(.L_145 - .L_144)
.L_144:
        /*0094*/ 	.word	0x00000000


	//----- nvinfo : EIATTR_CBANK_PARAM_SIZE
	.align		4
.L_145:
        /*0098*/ 	.byte	0x03, 0x19
        /*009a*/ 	.short	0x0020


	//----- nvinfo : EIATTR_PARAM_CBANK
	.align		4
        /*009c*/ 	.byte	0x04, 0x0a
        /*009e*/ 	.short	(.L_147 - .L_146)
	.align		4
.L_146:
        /*00a0*/ 	.word	index@(.nv.constant0._Z16calc_CMandelbrotPiifffii)
        /*00a4*/ 	.short	0x0380
        /*00a6*/ 	.short	0x0020


	//----- nvinfo : EIATTR_SW_WAR
	.align		4
.L_147:
        /*00a8*/ 	.byte	0x04, 0x36
        /*00aa*/ 	.short	(.L_149 - .L_148)
.L_148:
        /*00ac*/ 	.word	0x00000008
.L_149:


//--------------------- .nv.info._Z14calc_CJuliasetPfffifffii --------------------------
	.section	.nv.info._Z14calc_CJuliasetPfffifffii,"",@"SHT_CUDA_INFO"
	.sectionflags	@""
	.align	4


	//----- nvinfo : EIATTR_CUDA_API_VERSION
	.align		4
        /*0000*/ 	.byte	0x04, 0x37
        /*0002*/ 	.short	(.L_151 - .L_150)
.L_150:
        /*0004*/ 	.word	0x00000082


	//----- nvinfo : EIATTR_KPARAM_INFO
	.align		4
.L_151:
        /*0008*/ 	.byte	0x04, 0x17
        /*000a*/ 	.short	(.L_153 - .L_152)
.L_152:
        /*000c*/ 	.word	0x00000000
        /*0010*/ 	.short	0x0008
        /*0012*/ 	.short	0x0024
        /*0014*/ 	.byte	0x00, 0xf0, 0x11, 0x00


	//----- nvinfo : EIATTR_KPARAM_INFO
	.align		4
.L_153:
        /*0018*/ 	.byte	0x04, 0x17
        /*001a*/ 	.short	(.L_155 - .L_154)
.L_154:
        /*001c*/ 	.word	0x00000000
        /*0020*/ 	.short	0x0007
        /*0022*/ 	.short	0x0020
        /*0024*/ 	.byte	0x00, 0xf0, 0x11, 0x00


	//----- nvinfo : EIATTR_KPARAM_INFO
	.align		4
.L_155:
        /*0028*/ 	.byte	0x04, 0x17
        /*002a*/ 	.short	(.L_157 - .L_156)
.L_156:
        /*002c*/ 	.word	0x00000000
        /*0030*/ 	.short	0x0006
        /*0032*/ 	.short	0x001c
        /*0034*/ 	.byte	0x00, 0xf0, 0x11, 0x00


	//----- nvinfo : EIATTR_KPARAM_INFO
	.align		4
.L_157:
        /*0038*/ 	.byte	0x04, 0x17
        /*003a*/ 	.short	(.L_159 - .L_158)
.L_158:
        /*003c*/ 	.word	0x00000000
        /*0040*/ 	.short	0x0005
        /*0042*/ 	.short	0x0018
        /*0044*/ 	.byte	0x00, 0xf0, 0x11, 0x00


	//----- nvinfo : EIATTR_KPARAM_INFO
	.align		4
.L_159:
        /*0048*/ 	.byte	0x04, 0x17
        /*004a*/ 	.short	(.L_161 - .L_160)
.L_160:
        /*004c*/ 	.word	0x00000000
        /*0050*/ 	.short	0x0004
        /*0052*/ 	.short	0x0014
        /*0054*/ 	.byte	0x00, 0xf0, 0x11, 0x00


	//----- nvinfo : EIATTR_KPARAM_INFO
	.align		4
.L_161:
        /*0058*/ 	.byte	0x04, 0x17
        /*005a*/ 	.short	(.L_163 - .L_162)
.L_162:
        /*005c*/ 	.word	0x00000000
        /*0060*/ 	.short	0x0003
        /*0062*/ 	.short	0x0010
        /*0064*/ 	.byte	0x00, 0xf0, 0x11, 0x00


	//----- nvinfo : EIATTR_KPARAM_INFO
	.align		4
.L_163:
        /*0068*/ 	.byte	0x04, 0x17
        /*006a*/ 	.short	(.L_165 - .L_164)
.L_164:
        /*006c*/ 	.word	0x00000000
        /*0070*/ 	.short	0x0002
        /*0072*/ 	.short	0x000c
        /*0074*/ 	.byte	0x00, 0xf0, 0x11, 0x00


	//----- nvinfo : EIATTR_KPARAM_INFO
	.align		4
.L_165:
        /*0078*/ 	.byte	0x04, 0x17
        /*007a*/ 	.short	(.L_167 - .L_166)
.L_166:
        /*007c*/ 	.word	0x00000000
        /*0080*/ 	.short	0x0001
        /*0082*/ 	.short	0x0008
        /*0084*/ 	.byte	0x00, 0xf0, 0x11, 0x00


	//----- nvinfo : EIATTR_KPARAM_INFO
	.align		4
.L_167:
        /*0088*/ 	.byte	0x04, 0x17
        /*008a*/ 	.short	(.L_169 - .L_168)
.L_168:
        /*008c*/ 	.word	0x00000000
        /*0090*/ 	.short	0x0000
        /*0092*/ 	.short	0x0000
        /*0094*/ 	.byte	0x00, 0xf5, 0x21, 0x00


	//----- nvinfo : EIATTR_SPARSE_MMA_MASK
	.align		4
.L_169:
        /*0098*/ 	.byte	0x03, 0x50
        /*009a*/ 	.short	0x0000


	//----- nvinfo : EIATTR_MAXREG_COUNT
	.align		4
        /*009c*/ 	.byte	0x03, 0x1b
        /*009e*/ 	.short	0x00ff


	//----- nvinfo : EIATTR_MERCURY_ISA_VERSION
	.align		4
        /*00a0*/ 	.byte	0x03, 0x5f
        /*00a2*/ 	.short	0x0101


	//----- nvinfo : EIATTR_VRC_CTA_INIT_COUNT
	.align		4
        /*00a4*/ 	.byte	0x02, 0x4a
	.zero		1
	.zero		1


	//----- nvinfo : EIATTR_EXIT_INSTR_OFFSETS
	.align		4
        /*00a8*/ 	.byte	0x04, 0x1c
        /*00aa*/ 	.short	(.L_171 - .L_170)


	//   ....[0]....
.L_170:
        /*00ac*/ 	.word	0x000008b0


	//----- nvinfo : EIATTR_CRS_STACK_SIZE
	.align		4
.L_171:
        /*00b0*/ 	.byte	0x04, 0x1e
        /*00b2*/ 	.short	(.L_173 - .L_172)
.L_172:
        /*00b4*/ 	.word	0x00000000


	//----- nvinfo : EIATTR_CBANK_PARAM_SIZE
	.align		4
.L_173:
        /*00b8*/ 	.byte	0x03, 0x19
        /*00ba*/ 	.short	0x0028


	//----- nvinfo : EIATTR_PARAM_CBANK
	.align		4
        /*00bc*/ 	.byte	0x04, 0x0a
        /*00be*/ 	.short	(.L_175 - .L_174)
	.align		4
.L_174:
        /*00c0*/ 	.word	index@(.nv.constant0._Z14calc_CJuliasetPfffifffii)
        /*00c4*/ 	.short	0x0380
        /*00c6*/ 	.short	0x0028


	//----- nvinfo : EIATTR_SW_WAR
	.align		4
.L_175:
        /*00c8*/ 	.byte	0x04, 0x36
        /*00ca*/ 	.short	(.L_177 - .L_176)
.L_176:
        /*00cc*/ 	.word	0x00000008
.L_177:


//--------------------- .nv.callgraph             --------------------------
	.section	.nv.callgraph,"",@"SHT_CUDA_CALLGRAPH"
	.align	4
	.sectionentsize	8
	.align		4
        /*0000*/ 	.word	0x00000000
	.align		4
        /*0004*/ 	.word	0xffffffff
	.align		4
        /*0008*/ 	.word	0x00000000
	.align		4
        /*000c*/ 	.word	0xfffffffe
	.align		4
        /*0010*/ 	.word	0x00000000
	.align		4
        /*0014*/ 	.word	0xfffffffd
	.align		4
        /*0018*/ 	.word	0x00000000
	.align		4
        /*001c*/ 	.word	0xfffffffc


//--------------------- .text._Z16calc_CMandelbrotPiiiiffff --------------------------
	.section	.text._Z16calc_CMandelbrotPiiiiffff,"ax",@progbits
	.align	128
        .global         _Z16calc_CMandelbrotPiiiiffff
        .type           _Z16calc_CMandelbrotPiiiiffff,@function
        .size           _Z16calc_CMandelbrotPiiiiffff,(.L_x_101 - _Z16calc_CMandelbrotPiiiiffff)
        .other          _Z16calc_CMandelbrotPiiiiffff,@"STO_CUDA_ENTRY STV_DEFAULT"
_Z16calc_CMandelbrotPiiiiffff:
.text._Z16calc_CMandelbrotPiiiiffff:
[----:B------:R-:W-:Y:S01]  /*0000*/  LDC R1, c[0x0][0x37c] ;  /* 0x0000df00ff017b82 */ /* 0x000fe20000000800 */
[----:B------:R-:W0:Y:S07]  /*0010*/  S2R R0, SR_CTAID.X ;  /* 0x0000000000007919 */ /* 0x000e2e0000002500 */
[----:B------:R-:W1:Y:S01]  /*0020*/  LDC R5, c[0x0][0x390] ;  /* 0x0000e400ff057b82 */ /* 0x000e620000000800 */
[----:B------:R-:W0:Y:S01]  /*0030*/  LDCU UR4, c[0x0][0x360] ;  /* 0x00006c00ff0477ac */ /* 0x000e220008000800 */
[----:B------:R-:W0:Y:S01]  /*0040*/  S2R R3, SR_TID.X ;  /* 0x0000000000037919 */ /* 0x000e220000002100 */
[----:B------:R-:W1:Y:S01]  /*0050*/  LDCU UR5, c[0x0][0x38c] ;  /* 0x00007180ff0577ac */ /* 0x000e620008000800 */
[----:B0-----:R-:W-:-:S02]  /*0060*/  IMAD R0, R0, UR4, R3 ;  /* 0x0000000400007c24 */ /* 0x001fc4000f8e0203 */
[----:B-1----:R-:W-:-:S05]  /*0070*/  IMAD R3, R5, UR5, RZ ;  /* 0x0000000505037c24 */ /* 0x002fca000f8e02ff */
[----:B------:R-:W-:-:S13]  /*0080*/  ISETP.GT.AND P0, PT, R0, R3, PT ;  /* 0x000000030000720c */ /* 0x000fda0003f04270 */
[----:B------:R-:W-:Y:S05]  /*0090*/  @P0 EXIT ;  /* 0x000000000000094d */ /* 0x000fea0003800000 */
[----:B------:R-:W-:Y:S01]  /*00a0*/  IABS R6, R5 ;  /* 0x0000000500067213 */ /* 0x000fe20000000000 */
[----:B------:R-:W0:Y:S01]  /*00b0*/  LDCU UR8, c[0x0][0x388] ;  /* 0x00007100ff0877ac */ /* 0x000e220008000800 */
[----:B------:R-:W-:Y:S02]  /*00c0*/  IABS R8, R0 ;  /* 0x0000000000087213 */ /* 0x000fe40000000000 */
[----:B------:R-:W1:Y:S01]  /*00d0*/  I2F.RP R4, R6 ;  /* 0x0000000600047306 */ /* 0x000e620000209400 */
[----:B------:R-:W2:Y:S01]  /*00e0*/  LDCU UR6, c[0x0][0x3a0] ;  /* 0x00007400ff0677ac */ /* 0x000ea20008000800 */
[----:B------:R-:W3:Y:S01]  /*00f0*/  LDCU UR7, c[0x0][0x394] ;  /* 0x00007280ff0777ac */ /* 0x000ee20008000800 */
[----:B------:R-:W4:Y:S05]  /*0100*/  LDCU.64 UR4, c[0x0][0x358] ;  /* 0x00006b00ff0477ac */ /* 0x000f2a0008000a00 */
[----:B-1----:R-:W1:Y:S01]  /*0110*/  MUFU.RCP R4, R4 ;  /* 0x0000000400047308 */ /* 0x002e620000001000 */
[----:B0-----:R-:W-:Y:S01]  /*0120*/  UISETP.GE.AND UP0, UPT, UR8, 0x1, UPT ;  /* 0x000000010800788c */ /* 0x001fe2000bf06270 */
[----:B-1----:R-:W-:-:S06]  /*0130*/  VIADD R2, R4, 0xffffffe ;  /* 0x0ffffffe04027836 */ /* 0x002fcc0000000000 */
[----:B------:R0:W1:Y:S02]  /*0140*/  F2I.FTZ.U32.TRUNC.NTZ R3, R2 ;  /* 0x0000000200037305 */ /* 0x000064000021f000 */
[----:B0-----:R-:W-:Y:S02]  /*0150*/  IMAD.MOV.U32 R2, RZ, RZ, RZ ;  /* 0x000000ffff027224 */ /* 0x001fe400078e00ff */
[----:B-1----:R-:W-:-:S04]  /*0160*/  IMAD.MOV R7, RZ, RZ, -R3 ;  /* 0x000000ffff077224 */ /* 0x002fc800078e0a03 */
[----:B------:R-:W-:-:S04]  /*0170*/  IMAD R7, R7, R6, RZ ;  /* 0x0000000607077224 */ /* 0x000fc800078e02ff */
[----:B------:R-:W-:Y:S01]  /*0180*/  IMAD.HI.U32 R3, R3, R7, R2 ;  /* 0x0000000703037227 */ /* 0x000fe200078e0002 */
[----:B------:R-:W-:-:S03]  /*0190*/  LOP3.LUT R2, R0, R5, RZ, 0x3c, !PT ;  /* 0x0000000500027212 */ /* 0x000fc600078e3cff */
[----:B------:R-:W-:Y:S01]  /*01a0*/  IMAD.MOV.U32 R7, RZ, RZ, R8 ;  /* 0x000000ffff077224 */ /* 0x000fe200078e0008 */
[----:B------:R-:W-:-:S03]  /*01b0*/  ISETP.GE.AND P2, PT, R2, RZ, PT ;  /* 0x000000ff0200720c */ /* 0x000fc60003f46270 */
[----:B------:R-:W-:-:S05]  /*01c0*/  IMAD.HI.U32 R26, R3, R7, RZ ;  /* 0x00000007031a7227 */ /* 0x000fca00078e00ff */
[----:B------:R-:W-:-:S05]  /*01d0*/  IADD3 R3, PT, PT, -R26, RZ, RZ ;  /* 0x000000ff1a037210 */ /* 0x000fca0007ffe1ff */
[----:B------:R-:W-:-:S05]  /*01e0*/  IMAD R3, R6, R3, R7 ;  /* 0x0000000306037224 */ /* 0x000fca00078e0207 */
[----:B------:R-:W-:-:S13]  /*01f0*/  ISETP.GT.U32.AND P1, PT, R6, R3, PT ;  /* 0x000000030600720c */ /* 0x000fda0003f24070 */
[----:B------:R-:W-:Y:S02]  /*0200*/  @!P1 IMAD.IADD R3, R3, 0x1, -R6 ;  /* 0x0000000103039824 */ /* 0x000fe400078e0a06 */
[----:B------:R-:W-:Y:S01]  /*0210*/  @!P1 VIADD R26, R26, 0x1 ;  /* 0x000000011a1a9836 */ /* 0x000fe20000000000 */
[----:B------:R-:W-:Y:S02]  /*0220*/  ISETP.NE.AND P1, PT, R5, RZ, PT ;  /* 0x000000ff0500720c */ /* 0x000fe40003f25270 */
[----:B------:R-:W-:Y:S02]  /*0230*/  ISETP.GE.U32.AND P0, PT, R3, R6, PT ;  /* 0x000000060300720c */ /* 0x000fe40003f06070 */
[----:B------:R-:W3:Y:S11]  /*0240*/  LDC.64 R6, c[0x0][0x398] ;  /* 0x0000e600ff067b82 */ /* 0x000ef60000000a00 */
[----:B------:R-:W-:-:S04]  /*0250*/  @P0 VIADD R26, R26, 0x1 ;  /* 0x000000011a1a0836 */ /* 0x000fc80000000000 */
[----:B------:R-:W-:Y:S01]  /*0260*/  @!P2 IMAD.MOV R26, RZ, RZ, -R26 ;  /* 0x000000ffff1aa224 */ /* 0x000fe200078e0a1a */
[----:B------:R-:W-:-:S04]  /*0270*/  @!P1 LOP3.LUT R26, RZ, R5, RZ, 0x33, !PT ;  /* 0x00000005ff1a9212 */ /* 0x000fc800078e33ff */
[----:B------:R-:W-:-:S05]  /*0280*/  IADD3 R2, PT, PT, -R26, RZ, RZ ;  /* 0x000000ff1a027210 */ /* 0x000fca0007ffe1ff */
[----:B------:R-:W-:Y:S01]  /*0290*/  IMAD R0, R5, R2, R0 ;  /* 0x0000000205007224 */ /* 0x000fe200078e0200 */
[----:B------:R-:W-:-:S04]  /*02a0*/  I2FP.F32.S32 R2, R26 ;  /* 0x0000001a00027245 */ /* 0x000fc80000201400 */
[----:B------:R-:W-:Y:S01]  /*02b0*/  I2FP.F32.S32 R3, R0 ;  /* 0x0000000000037245 */ /* 0x000fe20000201400 */
[----:B---3--:R-:W-:-:S04]  /*02c0*/  FFMA R5, -R2, R7, UR7 ;  /* 0x0000000702057e23 */ /* 0x008fc80008000107 */
[----:B--2---:R-:W-:Y:S01]  /*02d0*/  FFMA R4, -R3, UR6, R6 ;  /* 0x0000000603047c23 */ /* 0x004fe20008000106 */
[----:B------:R-:W-:Y:S01]  /*02e0*/  IMAD.MOV.U32 R3, RZ, RZ, RZ ;  /* 0x000000ffff037224 */ /* 0x000fe200078e00ff */
[----:B----4-:R-:W-:Y:S06]  /*02f0*/  BRA.U !UP0, `(.L_x_0) ;  /* 0x0000000508787547 */ /* 0x010fec000b800000 */
[----:B------:R-:W-:Y:S01]  /*0300*/  BSSY.RECONVERGENT B0, `(.L_x_0) ;  /* 0x000005d000007945 */ /* 0x000fe20003800200 */
[----:B------:R-:W-:Y:S01]  /*0310*/  CS2R R2, SRZ ;  /* 0x0000000000027805 */ /* 0x000fe2000001ff00 */
[----:B------:R-:W-:Y:S01]  /*0320*/  IMAD.MOV.U32 R0, RZ, RZ, RZ ;  /* 0x000000ffff007224 */ /* 0x000fe200078e00ff */
[----:B------:R-:W0:Y:S06]  /*0330*/  LDCU UR10, c[0x0][0x388] ;  /* 0x00007100ff0a77ac */ /* 0x000e2c0008000800 */
.L_x_10:
[-C--:B------:R-:W-:Y:S01]  /*0340*/  FMUL R7, R2, R2.reuse ;  /* 0x0000000202077220 */ /* 0x080fe20000400000 */
[C---:B------:R-:W-:Y:S01]  /*0350*/  FMUL R9, R0.reuse, R2 ;  /* 0x0000000200097220 */ /* 0x040fe20000400000 */
[----:B------:R-:W-:Y:S01]  /*0360*/  BSSY.RECONVERGENT B1, `(.L_x_1) ;  /* 0x000000b000017945 */ /* 0x000fe20003800200 */
[----:B------:R-:W-:Y:S01]  /*0370*/  MOV R27, 0x410 ;  /* 0x00000410001b7802 */ /* 0x000fe20000000f00 */
[C---:B------:R-:W-:Y:S01]  /*0380*/  FFMA R6, R0.reuse, R0, -R7 ;  /* 0x0000000000067223 */ /* 0x040fe20000000807 */
[----:B------:R-:W-:-:S03]  /*0390*/  FFMA R11, R0, R2, R9 ;  /* 0x00000002000b7223 */ /* 0x000fc60000000009 */
[----:B------:R-:W-:Y:S01]  /*03a0*/  FADD R0, R5, R6 ;  /* 0x0000000605007221 */ /* 0x000fe20000000000 */
[----:B------:R-:W-:-:S03]  /*03b0*/  FADD R2, R4, R11 ;  /* 0x0000000b04027221 */ /* 0x000fc60000000000 */
[----:B------:R-:W1:Y:S02]  /*03c0*/  F2F.F64.F32 R6, R0 ;  /* 0x0000000000067310 */ /* 0x000e640000201800 */
[----:B-1----:R-:W-:-:S10]  /*03d0*/  DADD R8, -RZ, |R6| ;  /* 0x00000000ff087229 */ /* 0x002fd40000000506 */
[----:B------:R-:W-:Y:S02]  /*03e0*/  IMAD.MOV.U32 R12, RZ, RZ, R8 ;  /* 0x000000ffff0c7224 */ /* 0x000fe400078e0008 */
[----:B------:R-:W-:-:S07]  /*03f0*/  IMAD.MOV.U32 R28, RZ, RZ, R9 ;  /* 0x000000ffff1c7224 */ /* 0x000fce00078e0009 */
[----:B0-----:R-:W-:Y:S05]  /*0400*/  CALL.REL.NOINC `($_Z16calc_CMandelbrotPiiiiffff$__internal_accurate_pow) ;  /* 0x0000000400ec7944 */ /* 0x001fea0003c00000 */
[----:B------:R-:W-:Y:S05]  /*0410*/  BSYNC.RECONVERGENT B1 ;  /* 0x0000000000017941 */ /* 0x000fea0003800200 */
.L_x_1:
[----:B------:R-:W-:Y:S01]  /*0420*/  DADD R10, R6, 2 ;  /* 0x40000000060a7429 */ /* 0x000fe20000000000 */
[----:B------:R-:W0:Y:S01]  /*0430*/  F2F.F64.F32 R8, R2 ;  /* 0x0000000200087310 */ /* 0x000e220000201800 */
[----:B------:R-:W-:Y:S01]  /*0440*/  FSETP.NEU.AND P0, PT, R0, RZ, PT ;  /* 0x000000ff0000720b */ /* 0x000fe20003f0d000 */
[----:B------:R-:W-:Y:S03]  /*0450*/  BSSY.RECONVERGENT B1, `(.L_x_2) ;  /* 0x000000d000017945 */ /* 0x000fe60003800200 */
[----:B------:R-:W-:Y:S02]  /*0460*/  FSEL R30, R12, RZ, P0 ;  /* 0x000000ff0c1e7208 */ /* 0x000fe40000000000 */
[----:B------:R-:W-:Y:S02]  /*0470*/  FSEL R31, R14, RZ, P0 ;  /* 0x000000ff0e1f7208 */ /* 0x000fe40000000000 */
[----:B------:R-:W-:-:S04]  /*0480*/  LOP3.LUT R10, R11, 0x7ff00000, RZ, 0xc0, !PT ;  /* 0x7ff000000b0a7812 */ /* 0x000fc800078ec0ff */
[----:B------:R-:W-:Y:S01]  /*0490*/  ISETP.NE.AND P1, PT, R10, 0x7ff00000, PT ;  /* 0x7ff000000a00780c */ /* 0x000fe20003f25270 */
[----:B0-----:R-:W-:-:S12]  /*04a0*/  DADD R10, -RZ, |R8| ;  /* 0x00000000ff0a7229 */ /* 0x001fd80000000508 */
[----:B------:R-:W-:Y:S05]  /*04b0*/  @P1 BRA `(.L_x_3) ;  /* 0x0000000000181947 */ /* 0x000fea0003800000 */
[----:B------:R-:W-:-:S13]  /*04c0*/  FSETP.NAN.AND P0, PT, R0, R0, PT ;  /* 0x000000000000720b */ /* 0x000fda0003f08000 */
[----:B------:R-:W-:Y:S01]  /*04d0*/  @P0 DADD R30, R6, 2 ;  /* 0x40000000061e0429 */ /* 0x000fe20000000000 */
[----:B------:R-:W-:Y:S10]  /*04e0*/  @P0 BRA `(.L_x_3) ;  /* 0x00000000000c0947 */ /* 0x000ff40003800000 */
[----:B------:R-:W-:-:S14]  /*04f0*/  DSETP.NEU.AND P0, PT, |R6|, +INF , PT ;  /* 0x7ff000000600742a */ /* 0x000fdc0003f0d200 */
[----:B------:R-:W-:Y:S01]  /*0500*/  @!P0 MOV R30, 0x0 ;  /* 0x00000000001e8802 */ /* 0x000fe20000000f00 */
[----:B------:R-:W-:-:S07]  /*0510*/  @!P0 IMAD.MOV.U32 R31, RZ, RZ, 0x7ff00000 ;  /* 0x7ff00000ff1f8424 */ /* 0x000fce00078e00ff */
.L_x_3:
[----:B------:R-:W-:Y:S05]  /*0520*/  BSYNC.RECONVERGENT B1 ;  /* 0x0000000000017941 */ /* 0x000fea0003800200 */
.L_x_2:
[----:B------:R-:W-:Y:S01]  /*0530*/  BSSY.RECONVERGENT B1, `(.L_x_4) ;  /* 0x0000005000017945 */ /* 0x000fe20003800200 */
[----:B------:R-:W-:Y:S01]  /*0540*/  IMAD.MOV.U32 R12, RZ, RZ, R10 ;  /* 0x000000ffff0c7224 */ /* 0x000fe200078e000a */
[----:B------:R-:W-:Y:S01]  /*0550*/  MOV R27, 0x580 ;  /* 0x00000580001b7802 */ /* 0x000fe20000000f00 */
[----:B------:R-:W-:-:S07]  /*0560*/  IMAD.MOV.U32 R28, RZ, RZ, R11 ;  /* 0x000000ffff1c7224 */ /* 0x000fce00078e000b */
[----:B------:R-:W-:Y:S05]  /*0570*/  CALL.REL.NOINC `($_Z16calc_CMandelbrotPiiiiffff$__internal_accurate_pow) ;  /* 0x0000000400907944 */ /* 0x000fea0003c00000 */
[----:B------:R-:W-:Y:S05]  /*0580*/  BSYNC.RECONVERGENT B1 ;  /* 0x0000000000017941 */ /* 0x000fea0003800200 */
.L_x_4:
[----:B------:R-:W-:Y:S01]  /*0590*/  DADD R6, R8, 2 ;  /* 0x4000000008067429 */ /* 0x000fe20000000000 */
[----:B------:R-:W-:Y:S01]  /*05a0*/  FSETP.NEU.AND P1, PT, R2, RZ, PT ;  /* 0x000000ff0200720b */ /* 0x000fe20003f2d000 */
[----:B------:R-:W-:Y:S01]  /*05b0*/  BSSY.RECONVERGENT B1, `(.L_x_5) ;  /* 0x0000010000017945 */ /* 0x000fe20003800200 */
[----:B------:R-:W-:Y:S02]  /*05c0*/  FSETP.NEU.AND P3, PT, R0, 1, PT ;  /* 0x3f8000000000780b */ /* 0x000fe40003f6d000 */
[----:B------:R-:W-:Y:S02]  /*05d0*/  FSETP.NEU.AND P0, PT, R2, 1, PT ;  /* 0x3f8000000200780b */ /* 0x000fe40003f0d000 */
[----:B------:R-:W-:Y:S02]  /*05e0*/  FSEL R10, R30, RZ, P3 ;  /* 0x000000ff1e0a7208 */ /* 0x000fe40001800000 */
[----:B------:R-:W-:Y:S02]  /*05f0*/  FSEL R11, R31, 1.875, P3 ;  /* 0x3ff000001f0b7808 */ /* 0x000fe40001800000 */
[----:B------:R-:W-:-:S02]  /*0600*/  LOP3.LUT R6, R7, 0x7ff00000, RZ, 0xc0, !PT ;  /* 0x7ff0000007067812 */ /* 0x000fc400078ec0ff */
[----:B------:R-:W-:Y:S02]  /*0610*/  FSEL R7, R14, RZ, P1 ;  /* 0x000000ff0e077208 */ /* 0x000fe40000800000 */
[----:B------:R-:W-:Y:S02]  /*0620*/  ISETP.NE.AND P2, PT, R6, 0x7ff00000, PT ;  /* 0x7ff000000600780c */ /* 0x000fe40003f45270 */
[----:B------:R-:W-:-:S11]  /*0630*/  FSEL R6, R12, RZ, P1 ;  /* 0x000000ff0c067208 */ /* 0x000fd60000800000 */
[----:B------:R-:W-:Y:S05]  /*0640*/  @P2 BRA `(.L_x_6) ;  /* 0x0000000000182947 */ /* 0x000fea0003800000 */
[----:B------:R-:W-:-:S13]  /*0650*/  FSETP.NAN.AND P1, PT, R2, R2, PT ;  /* 0x000000020200720b */ /* 0x000fda0003f28000 */
[----:B------:R-:W-:Y:S01]  /*0660*/  @P1 DADD R6, R8, 2 ;  /* 0x4000000008061429 */ /* 0x000fe20000000000 */
[----:B------:R-:W-:Y:S10]  /*0670*/  @P1 BRA `(.L_x_6) ;  /* 0x00000000000c1947 */ /* 0x000ff40003800000 */
[----:B------:R-:W-:-:S14]  /*0680*/  DSETP.NEU.AND P1, PT, |R8|, +INF , PT ;  /* 0x7ff000000800742a */ /* 0x000fdc0003f2d200 */
[----:B------:R-:W-:Y:S01]  /*0690*/  @!P1 IMAD.MOV.U32 R6, RZ, RZ, 0x0 ;  /* 0x00000000ff069424 */ /* 0x000fe200078e00ff */
[----:B------:R-:W-:-:S07]  /*06a0*/  @!P1 MOV R7, 0x7ff00000 ;  /* 0x7ff0000000079802 */ /* 0x000fce0000000f00 */
.L_x_6:
[----:B------:R-:W-:Y:S05]  /*06b0*/  BSYNC.RECONVERGENT B1 ;  /* 0x0000000000017941 */ /* 0x000fea0003800200 */
.L_x_5:
[----:B------:R-:W-:Y:S01]  /*06c0*/  FSEL R6, R6, RZ, P0 ;  /* 0x000000ff06067208 */ /* 0x000fe20000000000 */
[----:B------:R-:W-:Y:S01]  /*06d0*/  IMAD.MOV.U32 R12, RZ, RZ, 0x0 ;  /* 0x00000000ff0c7424 */ /* 0x000fe200078e00ff */
[----:B------:R-:W-:Y:S01]  /*06e0*/  FSEL R7, R7, 1.875, P0 ;  /* 0x3ff0000007077808 */ /* 0x000fe20000000000 */
[----:B------:R-:W-:Y:S01]  /*06f0*/  IMAD.MOV.U32 R13, RZ, RZ, 0x3fd80000 ;  /* 0x3fd80000ff0d7424 */ /* 0x000fe200078e00ff */
[----:B------:R-:W-:Y:S04]  /*0700*/  BSSY.RECONVERGENT B1, `(.L_x_7) ;  /* 0x0000014000017945 */ /* 0x000fe80003800200 */
[----:B------:R-:W-:-:S06]  /*0710*/  DADD R6, R10, R6 ;  /* 0x000000000a067229 */ /* 0x000fcc0000000006 */
[----:B------:R-:W0:Y:S04]  /*0720*/  MUFU.RSQ64H R9, R7 ;  /* 0x0000000700097308 */ /* 0x000e280000001c00 */
[----:B------:R-:W-:-:S05]  /*0730*/  VIADD R8, R7, 0xfcb00000 ;  /* 0xfcb0000007087836 */ /* 0x000fca0000000000 */
[----:B------:R-:W-:Y:S01]  /*0740*/  ISETP.GE.U32.AND P0, PT, R8, 0x7ca00000, PT ;  /* 0x7ca000000800780c */ /* 0x000fe20003f06070 */
[----:B0-----:R-:W-:-:S08]  /*0750*/  DMUL R10, R8, R8 ;  /* 0x00000008080a7228 */ /* 0x001fd00000000000 */
[----:B------:R-:W-:-:S08]  /*0760*/  DFMA R10, R6, -R10, 1 ;  /* 0x3ff00000060a742b */ /* 0x000fd0000000080a */
[----:B------:R-:W-:Y:S02]  /*0770*/  DFMA R12, R10, R12, 0.5 ;  /* 0x3fe000000a0c742b */ /* 0x000fe4000000000c */
[----:B------:R-:W-:-:S08]  /*0780*/  DMUL R10, R8, R10 ;  /* 0x0000000a080a7228 */ /* 0x000fd00000000000 */
[----:B------:R-:W-:-:S08]  /*0790*/  DFMA R18, R12, R10, R8 ;  /* 0x0000000a0c12722b */ /* 0x000fd00000000008 */
[----:B------:R-:W-:Y:S02]  /*07a0*/  DMUL R12, R6, R18 ;  /* 0x00000012060c7228 */ /* 0x000fe40000000000 */
[----:B------:R-:W-:Y:S01]  /*07b0*/  VIADD R17, R19, 0xfff00000 ;  /* 0xfff0000013117836 */ /* 0x000fe20000000000 */
[----:B------:R-:W-:-:S05]  /*07c0*/  MOV R16, R18 ;  /* 0x0000001200107202 */ /* 0x000fca0000000f00 */
[----:B------:R-:W-:-:S08]  /*07d0*/  DFMA R14, R12, -R12, R6 ;  /* 0x8000000c0c0e722b */ /* 0x000fd00000000006 */
[----:B------:R-:W-:Y:S01]  /*07e0*/  DFMA R10, R14, R16, R12 ;  /* 0x000000100e0a722b */ /* 0x000fe2000000000c */
[----:B------:R-:W-:Y:S10]  /*07f0*/  @!P0 BRA `(.L_x_8) ;  /* 0x0000000000108947 */ /* 0x000ff40003800000 */
[----:B------:R-:W-:-:S07]  /*0800*/  MOV R10, 0x820 ;  /* 0x00000820000a7802 */ /* 0x000fce0000000f00 */
[----:B------:R-:W-:Y:S05]  /*0810*/  CALL.REL.NOINC `($__internal_0_$__cuda_sm20_dsqrt_rn_f64_mediumpath_v1) ;  /* 0x0000000000407944 */ /* 0x000fea0003c00000 */
[----:B------:R-:W-:Y:S02]  /*0820*/  IMAD.MOV.U32 R10, RZ, RZ, R8 ;  /* 0x000000ffff0a7224 */ /* 0x000fe400078e0008 */
[----:B------:R-:W-:-:S07]  /*0830*/  IMAD.MOV.U32 R11, RZ, RZ, R9 ;  /* 0x000000ffff0b7224 */ /* 0x000fce00078e0009 */
.L_x_8:
[----:B------:R-:W-:Y:S05]  /*0840*/  BSYNC.RECONVERGENT B1 ;  /* 0x0000000000017941 */ /* 0x000fea0003800200 */
.L_x_7:
[----:B------:R-:W0:Y:S02]  /*0850*/  F2F.F32.F64 R10, R10 ;  /* 0x0000000a000a7310 */ /* 0x000e240000301000 */
[----:B0-----:R-:W-:-:S13]  /*0860*/  FSETP.GT.AND P0, PT, R10, 2, PT ;  /* 0x400000000a00780b */ /* 0x001fda0003f04000 */
[----:B------:R-:W-:Y:S05]  /*0870*/  @P0 BRA `(.L_x_9) ;  /* 0x0000000000140947 */ /* 0x000fea0003800000 */
[----:B------:R-:W-:-:S05]  /*0880*/  VIADD R3, R3, 0x1 ;  /* 0x0000000103037836 */ /* 0x000fca0000000000 */
[----:B------:R-:W-:-:S13]  /*0890*/  ISETP.NE.AND P0, PT, R3, UR10, PT ;  /* 0x0000000a03007c0c */ /* 0x000fda000bf05270 */
[----:B------:R-:W-:Y:S05]  /*08a0*/  @P0 BRA `(.L_x_10) ;  /* 0xfffffff800a40947 */ /* 0x000fea000383ffff */
[----:B------:R-:W0:Y:S02]  /*08b0*/  LDCU UR6, c[0x0][0x388] ;  /* 0x00007100ff0677ac */ /* 0x000e240008000800 */
[----:B0-----:R-:W-:-:S07]  /*08c0*/  IMAD.U32 R3, RZ, RZ, UR6 ;  /* 0x00000006ff037e24 */ /* 0x001fce000f8e00ff */
.L_x_9:
[----:B------:R-:W-:Y:S05]  /*08d0*/  BSYNC.RECONVERGENT B0 ;  /* 0x0000000000007941 */ /* 0x000fea0003800200 */
.L_x_0:
[----:B------:R-:W0:Y:S02]  /*08e0*/  LDC.64 R4, c[0x0][0x380] ;  /* 0x0000e000ff047b82 */ /* 0x000e240000000a00 */
[----:B0-----:R-:W-:-:S05]  /*08f0*/  IMAD.WIDE R26, R26, 0x4, R4 ;  /* 0x000000041a1a7825 */ /* 0x001fca00078e0204 */
[----:B------:R-:W-:Y:S01]  /*0900*/  STG.E desc[UR4][R26.64], R3 ;  /* 0x000000031a007986 */ /* 0x000fe2000c101904 */
[----:B------:R-:W-:Y:S05]  /*0910*/  EXIT ;  /* 0x000000000000794d */ /* 0x000fea0003800000 */
        .weak           $__internal_0_$__cuda_sm20_dsqrt_rn_f64_mediumpath_v1
        .type           $__internal_0_$__cuda_sm20_dsqrt_rn_f64_mediumpath_v1,@function
        .size           $__internal_0_$__cuda_sm20_dsqrt_rn_f64_mediumpath_v1,($_Z16calc_CMandelbrotPiiiiffff$__internal_accurate_pow - $__internal_0_$__cuda_sm20_dsqrt_rn_f64_mediumpath_v1)
$__internal_0_$__cuda_sm20_dsqrt_rn_f64_mediumpath_v1:
[----:B------:R-:W-:Y:S01]  /*0920*/  ISETP.GE.U32.AND P0, PT, R8, -0x3400000, PT ;  /* 0xfcc000000800780c */ /* 0x000fe20003f06070 */
[----:B------:R-:W-:Y:S01]  /*0930*/  BSSY.RECONVERGENT B2, `(.L_x_11) ;  /* 0x0000026000027945 */ /* 0x000fe20003800200 */
[----:B------:R-:W-:Y:S01]  /*0940*/  MOV R16, R18 ;  /* 0x0000001200107202 */ /* 0x000fe20000000f00 */
[----:B------:R-:W-:Y:S02]  /*0950*/  IMAD.MOV.U32 R8, RZ, RZ, R14 ;  /* 0x000000ffff087224 */ /* 0x000fe400078e000e */
[----:B------:R-:W-:-:S08]  /*0960*/  IMAD.MOV.U32 R9, RZ, RZ, R15 ;  /* 0x000000ffff097224 */ /* 0x000fd000078e000f */
[----:B------:R-:W-:Y:S05]  /*0970*/  @!P0 BRA `(.L_x_12) ;  /* 0x0000000000208947 */ /* 0x000fea0003800000 */
[----:B------:R-:W-:-:S10]  /*0980*/  DFMA.RM R8, R8, R16, R12 ;  /* 0x000000100808722b */ /* 0x000fd4000000400c */
[----:B------:R-:W-:-:S05]  /*0990*/  IADD3 R12, P0, PT, R8, 0x1, RZ ;  /* 0x00000001080c7810 */ /* 0x000fca0007f1e0ff */
[----:B------:R-:W-:-:S06]  /*09a0*/  IMAD.X R13, RZ, RZ, R9, P0 ;  /* 0x000000ffff0d7224 */ /* 0x000fcc00000e0609 */
[----:B------:R-:W-:-:S08]  /*09b0*/  DFMA.RP R6, -R8, R12, R6 ;  /* 0x0000000c0806722b */ /* 0x000fd00000008106 */
[----:B------:R-:W-:-:S06]  /*09c0*/  DSETP.GT.AND P0, PT, R6, RZ, PT ;  /* 0x000000ff0600722a */ /* 0x000fcc0003f04000 */
[----:B------:R-:W-:Y:S02]  /*09d0*/  FSEL R8, R12, R8, P0 ;  /* 0x000000080c087208 */ /* 0x000fe40000000000 */
[----:B------:R-:W-:Y:S01]  /*09e0*/  FSEL R9, R13, R9, P0 ;  /* 0x000000090d097208 */ /* 0x000fe20000000000 */
[----:B------:R-:W-:Y:S06]  /*09f0*/  BRA `(.L_x_13) ;  /* 0x0000000000647947 */ /* 0x000fec0003800000 */
.L_x_12:
[----:B------:R-:W-:-:S14]  /*0a00*/  DSETP.NE.AND P0, PT, R6, RZ, PT ;  /* 0x000000ff0600722a */ /* 0x000fdc0003f05000 */
[----:B------:R-:W-:Y:S05]  /*0a10*/  @!P0 BRA `(.L_x_14) ;  /* 0x0000000000588947 */ /* 0x000fea0003800000 */
[----:B------:R-:W-:-:S13]  /*0a20*/  ISETP.GE.AND P0, PT, R7, RZ, PT ;  /* 0x000000ff0700720c */ /* 0x000fda0003f06270 */
[----:B------:R-:W-:Y:S01]  /*0a30*/  @!P0 IMAD.MOV.U32 R8, RZ, RZ, 0x0 ;  /* 0x00000000ff088424 */ /* 0x000fe200078e00ff */
[----:B------:R-:W-:Y:S01]  /*0a40*/  @!P0 MOV R9, 0xfff80000 ;  /* 0xfff8000000098802 */ /* 0x000fe20000000f00 */
[----:B------:R-:W-:Y:S06]  /*0a50*/  @!P0 BRA `(.L_x_13) ;  /* 0x00000000004c8947 */ /* 0x000fec0003800000 */
[----:B------:R-:W-:-:S13]  /*0a60*/  ISETP.GT.AND P0, PT, R7, 0x7fefffff, PT ;  /* 0x7fefffff0700780c */ /* 0x000fda0003f04270 */
[----:B------:R-:W-:Y:S05]  /*0a70*/  @P0 BRA `(.L_x_14) ;  /* 0x0000000000400947 */ /* 0x000fea0003800000 */
[----:B------:R-:W-:Y:S01]  /*0a80*/  DMUL R6, R6, 8.11296384146066816958e+31 ;  /* 0x4690000006067828 */ /* 0x000fe20000000000 */
[----:B------:R-:W-:Y:S02]  /*0a90*/  IMAD.MOV.U32 R8, RZ, RZ, RZ ;  /* 0x000000ffff087224 */ /* 0x000fe400078e00ff */
[----:B------:R-:W-:Y:S02]  /*0aa0*/  IMAD.MOV.U32 R14, RZ, RZ, 0x0 ;  /* 0x00000000ff0e7424 */ /* 0x000fe400078e00ff */
[----:B------:R-:W-:Y:S01]  /*0ab0*/  IMAD.MOV.U32 R15, RZ, RZ, 0x3fd80000 ;  /* 0x3fd80000ff0f7424 */ /* 0x000fe200078e00ff */
[----:B------:R-:W0:Y:S02]  /*0ac0*/  MUFU.RSQ64H R9, R7 ;  /* 0x0000000700097308 */ /* 0x000e240000001c00 */
[----:B0-----:R-:W-:-:S08]  /*0ad0*/  DMUL R12, R8, R8 ;  /* 0x00000008080c7228 */ /* 0x001fd00000000000 */
[----:B------:R-:W-:-:S08]  /*0ae0*/  DFMA R12, R6, -R12, 1 ;  /* 0x3ff00000060c742b */ /* 0x000fd0000000080c */
[----:B------:R-:W-:Y:S02]  /*0af0*/  DFMA R14, R12, R14, 0.5 ;  /* 0x3fe000000c0e742b */ /* 0x000fe4000000000e */
[----:B------:R-:W-:-:S08]  /*0b00*/  DMUL R12, R8, R12 ;  /* 0x0000000c080c7228 */ /* 0x000fd00000000000 */
[----:B------:R-:W-:-:S08]  /*0b10*/  DFMA R12, R14, R12, R8 ;  /* 0x0000000c0e0c722b */ /* 0x000fd00000000008 */
[----:B------:R-:W-:Y:S02]  /*0b20*/  DMUL R8, R6, R12 ;  /* 0x0000000c06087228 */ /* 0x000fe40000000000 */
[----:B------:R-:W-:-:S06]  /*0b30*/  VIADD R13, R13, 0xfff00000 ;  /* 0xfff000000d0d7836 */ /* 0x000fcc0000000000 */
[----:B------:R-:W-:-:S08]  /*0b40*/  DFMA R14, R8, -R8, R6 ;  /* 0x80000008080e722b */ /* 0x000fd00000000006 */
[----:B------:R-:W-:-:S10]  /*0b50*/  DFMA R8, R12, R14, R8 ;  /* 0x0000000e0c08722b */ /* 0x000fd40000000008 */
[----:B------:R-:W-:Y:S01]  /*0b60*/  IADD3 R9, PT, PT, R9, -0x3500000, RZ ;  /* 0xfcb0000009097810 */ /* 0x000fe20007ffe0ff */
[----:B------:R-:W-:Y:S06]  /*0b70*/  BRA `(.L_x_13) ;  /* 0x0000000000047947 */ /* 0x000fec0003800000 */
.L_x_14:
[----:B------:R-:W-:-:S11]  /*0b80*/  DADD R8, R6, R6 ;  /* 0x0000000006087229 */ /* 0x000fd60000000006 */
.L_x_13:
[----:B------:R-:W-:Y:S05]  /*0b90*/  BSYNC.RECONVERGENT B2 ;  /* 0x0000000000027941 */ /* 0x000fea0003800200 */
.L_x_11:
[----:B------:R-:W-:-:S04]  /*0ba0*/  IMAD.MOV.U32 R11, RZ, RZ, 0x0 ;  /* 0x00000000ff0b7424 */ /* 0x000fc800078e00ff */
[----:B------:R-:W-:Y:S05]  /*0bb0*/  RET.REL.NODEC R10 `(_Z16calc_CMandelbrotPiiiiffff) ;  /* 0xfffffff40a107950 */ /* 0x000fea0003c3ffff */
        .type           $_Z16calc_CMandelbrotPiiiiffff$__internal_accurate_pow,@function
        .size           $_Z16calc_CMandelbrotPiiiiffff$__internal_accurate_pow,(.L_x_101 - $_Z16calc_CMandelbrotPiiiiffff$__internal_accurate_pow)
$_Z16calc_CMandelbrotPiiiiffff$__internal_accurate_pow:
[----:B------:R-:W-:Y:S01]  /*0bc0*/  ISETP.GT.U32.AND P0, PT, R28, 0xfffff, PT ;  /* 0x000fffff1c00780c */ /* 0x000fe20003f04070 */
[----:B------:R-:W-:Y:S01]  /*0bd0*/  IMAD.MOV.U32 R10, RZ, RZ, R12 ;  /* 0x000000ffff0a7224 */ /* 0x000fe200078e000c */
[----:B------:R-:W-:Y:S01]  /*0be0*/  UMOV UR6, 0x7d2cafe2 ;  /* 0x7d2cafe200067882 */ /* 0x000fe20000000000 */
[----:B------:R-:W-:Y:S01]  /*0bf0*/  IMAD.MOV.U32 R11, RZ, RZ, R28 ;  /* 0x000000ffff0b7224 */ /* 0x000fe200078e001c */
[----:B------:R-:W-:Y:S01]  /*0c00*/  UMOV UR7, 0x3eb0f5ff ;  /* 0x3eb0f5ff00077882 */ /* 0x000fe20000000000 */
[----:B------:R-:W-:Y:S01]  /*0c10*/  IMAD.MOV.U32 R14, RZ, RZ, 0x41ad3b5a ;  /* 0x41ad3b5aff0e7424 */ /* 0x000fe200078e00ff */
[----:B------:R-:W-:Y:S01]  /*0c20*/  UMOV UR8, 0x3b39803f ;  /* 0x3b39803f00087882 */ /* 0x000fe20000000000 */
[----:B------:R-:W-:Y:S01]  /*0c30*/  IMAD.MOV.U32 R15, RZ, RZ, 0x3ed0f5d2 ;  /* 0x3ed0f5d2ff0f7424 */ /* 0x000fe200078e00ff */
[----:B------:R-:W-:-:S05]  /*0c40*/  UMOV UR9, 0x3c7abc9e ;  /* 0x3c7abc9e00097882 */ /* 0x000fca0000000000 */
[----:B------:R-:W-:Y:S01]  /*0c50*/  @!P0 DMUL R24, R10, 1.80143985094819840000e+16 ;  /* 0x435000000a188828 */ /* 0x000fe20000000000 */
[--C-:B------:R-:W-:Y:S01]  /*0c60*/  IMAD.MOV.U32 R10, RZ, RZ, R28.reuse ;  /* 0x000000ffff0a7224 */ /* 0x100fe200078e001c */
[----:B------:R-:W-:-:S08]  /*0c70*/  SHF.R.U32.HI R28, RZ, 0x14, R28 ;  /* 0x00000014ff1c7819 */ /* 0x000fd0000001161c */
[----:B------:R-:W-:Y:S01]  /*0c80*/  @!P0 MOV R10, R25 ;  /* 0x00000019000a8202 */ /* 0x000fe20000000f00 */
[----:B------:R-:W-:Y:S01]  /*0c90*/  @!P0 IMAD.MOV.U32 R12, RZ, RZ, R24 ;  /* 0x000000ffff0c8224 */ /* 0x000fe200078e0018 */
[----:B------:R-:W-:Y:S02]  /*0ca0*/  @!P0 LEA.HI R28, R25, 0xffffffca, RZ, 0xc ;  /* 0xffffffca191c8811 */ /* 0x000fe400078f60ff */
[----:B------:R-:W-:-:S04]  /*0cb0*/  LOP3.LUT R10, R10, 0x800fffff, RZ, 0xc0, !PT ;  /* 0x800fffff0a0a7812 */ /* 0x000fc800078ec0ff */
[----:B------:R-:W-:Y:S02]  /*0cc0*/  LOP3.LUT R13, R10, 0x3ff00000, RZ, 0xfc, !PT ;  /* 0x3ff000000a0d7812 */ /* 0x000fe400078efcff */
[----:B------:R-:W-:Y:S02]  /*0cd0*/  MOV R10, RZ ;  /* 0x000000ff000a7202 */ /* 0x000fe40000000f00 */
[----:B------:R-:W-:-:S13]  /*0ce0*/  ISETP.GE.U32.AND P1, PT, R13, 0x3ff6a09f, PT ;  /* 0x3ff6a09f0d00780c */ /* 0x000fda0003f26070 */
[----:B------:R-:W-:-:S04]  /*0cf0*/  @P1 VIADD R11, R13, 0xfff00000 ;  /* 0xfff000000d0b1836 */ /* 0x000fc80000000000 */
[----:B------:R-:W-:-:S06]  /*0d00*/  @P1 IMAD.MOV.U32 R13, RZ, RZ, R11 ;  /* 0x000000ffff0d1224 */ /* 0x000fcc00078e000b */
[C---:B------:R-:W-:Y:S02]  /*0d10*/  DADD R18, R12.reuse, 1 ;  /* 0x3ff000000c127429 */ /* 0x040fe40000000000 */
[----:B------:R-:W-:-:S04]  /*0d20*/  DADD R12, R12, -1 ;  /* 0xbff000000c0c7429 */ /* 0x000fc80000000000 */
[----:B------:R-:W0:Y:S02]  /*0d30*/  MUFU.RCP64H R11, R19 ;  /* 0x00000013000b7308 */ /* 0x000e240000001800 */
[----:B0-----:R-:W-:-:S08]  /*0d40*/  DFMA R16, -R18, R10, 1 ;  /* 0x3ff000001210742b */ /* 0x001fd0000000010a */
[----:B------:R-:W-:-:S08]  /*0d50*/  DFMA R16, R16, R16, R16 ;  /* 0x000000101010722b */ /* 0x000fd00000000010 */
[----:B------:R-:W-:-:S08]  /*0d60*/  DFMA R16, R10, R16, R10 ;  /* 0x000000100a10722b */ /* 0x000fd0000000000a */
[----:B------:R-:W-:-:S08]  /*0d70*/  DMUL R10, R12, R16 ;  /* 0x000000100c0a7228 */ /* 0x000fd00000000000 */
[----:B------:R-:W-:-:S08]  /*0d80*/  DFMA R10, R12, R16, R10 ;  /* 0x000000100c0a722b */ /* 0x000fd0000000000a */
[----:B------:R-:W-:-:S08]  /*0d90*/  DMUL R20, R10, R10 ;  /* 0x0000000a0a147228 */ /* 0x000fd00000000000 */
[----:B------:R-:W-:Y:S01]  /*0da0*/  DFMA R14, R20, UR6, R14 ;  /* 0x00000006140e7c2b */ /* 0x000fe2000800000e */
[----:B------:R-:W-:Y:S01]  /*0db0*/  UMOV UR6, 0x75488a3f ;  /* 0x75488a3f00067882 */ /* 0x000fe20000000000 */
[----:B------:R-:W-:-:S06]  /*0dc0*/  UMOV UR7, 0x3ef3b20a ;  /* 0x3ef3b20a00077882 */ /* 0x000fcc0000000000 */
[----:B------:R-:W-:Y:S01]  /*0dd0*/  DFMA R18, R20, R14, UR6 ;  /* 0x0000000614127e2b */ /* 0x000fe2000800000e */
[----:B------:R-:W-:Y:S01]  /*0de0*/  UMOV UR6, 0xe4faecd5 ;  /* 0xe4faecd500067882 */ /* 0x000fe20000000000 */
[----:B------:R-:W-:Y:S01]  /*0df0*/  UMOV UR7, 0x3f1745cd ;  /* 0x3f1745cd00077882 */ /* 0x000fe20000000000 */
[----:B------:R-:W-:-:S05]  /*0e00*/  DADD R14, R12, -R10 ;  /* 0x000000000c0e7229 */ /* 0x000fca000000080a */
[----:B------:R-:W-:Y:S01]  /*0e10*/  DFMA R18, R20, R18, UR6 ;  /* 0x0000000614127e2b */ /* 0x000fe20008000012 */
[----:B------:R-:W-:Y:S01]  /*0e20*/  UMOV UR6, 0x258a578b ;  /* 0x258a578b00067882 */ /* 0x000fe20000000000 */
[----:B------:R-:W-:Y:S01]  /*0e30*/  UMOV UR7, 0x3f3c71c7 ;  /* 0x3f3c71c700077882 */ /* 0x000fe20000000000 */
[----:B------:R-:W-:-:S05]  /*0e40*/  DADD R14, R14, R14 ;  /* 0x000000000e0e7229 */ /* 0x000fca000000000e */
[----:B------:R-:W-:Y:S01]  /*0e50*/  DFMA R18, R20, R18, UR6 ;  /* 0x0000000614127e2b */ /* 0x000fe20008000012 */
[----:B------:R-:W-:Y:S01]  /*0e60*/  UMOV UR6, 0x9242b910 ;  /* 0x9242b91000067882 */ /* 0x000fe20000000000 */
[----:B------:R-:W-:Y:S01]  /*0e70*/  UMOV UR7, 0x3f624924 ;  /* 0x3f62492400077882 */ /* 0x000fe20000000000 */
[----:B------:R-:W-:-:S05]  /*0e80*/  DFMA R14, R12, -R10, R14 ;  /* 0x8000000a0c0e722b */ /* 0x000fca000000000e */
[----:B------:R-:W-:Y:S01]  /*0e90*/  DFMA R18, R20, R18, UR6 ;  /* 0x0000000614127e2b */ /* 0x000fe20008000012 */
[----:B------:R-:W-:Y:S01]  /*0ea0*/  UMOV UR6, 0x99999dfb ;  /* 0x99999dfb00067882 */ /* 0x000fe20000000000 */
[----:B------:R-:W-:Y:S01]  /*0eb0*/  UMOV UR7, 0x3f899999 ;  /* 0x3f89999900077882 */ /* 0x000fe20000000000 */
[----:B------:R-:W-:-:S05]  /*0ec0*/  DMUL R14, R16, R14 ;  /* 0x0000000e100e7228 */ /* 0x000fca0000000000 */
[----:B------:R-:W-:Y:S01]  /*0ed0*/  DFMA R18, R20, R18, UR6 ;  /* 0x0000000614127e2b */ /* 0x000fe20008000012 */
[----:B------:R-:W-:Y:S01]  /*0ee0*/  UMOV UR6, 0x55555555 ;  /* 0x5555555500067882 */ /* 0x000fe20000000000 */
[----:B------:R-:W-:-:S06]  /*0ef0*/  UMOV UR7, 0x3fb55555 ;  /* 0x3fb5555500077882 */ /* 0x000fcc0000000000 */
[----:B------:R-:W-:-:S08]  /*0f00*/  DFMA R12, R20, R18, UR6 ;  /* 0x00000006140c7e2b */ /* 0x000fd00008000012 */
[----:B------:R-:W-:Y:S01]  /*0f10*/  DADD R16, -R12, UR6 ;  /* 0x000000060c107e29 */ /* 0x000fe20008000100 */
[----:B------:R-:W-:Y:S01]  /*0f20*/  UMOV UR6, 0xb9e7b0 ;  /* 0x00b9e7b000067882 */ /* 0x000fe20000000000 */
[----:B------:R-:W-:-:S06]  /*0f30*/  UMOV UR7, 0x3c46a4cb ;  /* 0x3c46a4cb00077882 */ /* 0x000fcc0000000000 */
[----:B------:R-:W-:Y:S02]  /*0f40*/  DFMA R16, R20, R18, R16 ;  /* 0x000000121410722b */ /* 0x000fe40000000010 */
[----:B------:R-:W-:Y:S01]  /*0f50*/  DMUL R18, R10, R10 ;  /* 0x0000000a0a127228 */ /* 0x000fe20000000000 */
[----:B------:R-:W-:Y:S01]  /*0f60*/  VIADD R21, R15, 0x100000 ;  /* 0x001000000f157836 */ /* 0x000fe20000000000 */
[----:B------:R-:W-:-:S04]  /*0f70*/  MOV R20, R14 ;  /* 0x0000000e00147202 */ /* 0x000fc80000000f00 */
[----:B------:R-:W-:Y:S01]  /*0f80*/  DADD R16, R16, -UR6 ;  /* 0x8000000610107e29 */ /* 0x000fe20008000000 */
[----:B------:R-:W-:Y:S01]  /*0f90*/  UMOV UR6, 0x80000000 ;  /* 0x8000000000067882 */ /* 0x000fe20000000000 */
[----:B------:R-:W-:Y:S01]  /*0fa0*/  DFMA R22, R10, R10, -R18 ;  /* 0x0000000a0a16722b */ /* 0x000fe20000000812 */
[----:B------:R-:W-:-:S07]  /*0fb0*/  UMOV UR7, 0x43300000 ;  /* 0x4330000000077882 */ /* 0x000fce0000000000 */
[C---:B------:R-:W-:Y:S02]  /*0fc0*/  DFMA R20, R10.reuse, R20, R22 ;  /* 0x000000140a14722b */ /* 0x040fe40000000016 */
[----:B------:R-:W-:-:S08]  /*0fd0*/  DMUL R22, R10, R18 ;  /* 0x000000120a167228 */ /* 0x000fd00000000000 */
[----:B------:R-:W-:-:S08]  /*0fe0*/  DFMA R24, R10, R18, -R22 ;  /* 0x000000120a18722b */ /* 0x000fd00000000816 */
[----:B------:R-:W-:Y:S02]  /*0ff0*/  DFMA R24, R14, R18, R24 ;  /* 0x000000120e18722b */ /* 0x000fe40000000018 */
[----:B------:R-:W-:-:S06]  /*1000*/  DADD R18, R12, R16 ;  /* 0x000000000c127229 */ /* 0x000fcc0000000010 */
[----:B------:R-:W-:Y:S02]  /*1010*/  DFMA R20, R10, R20, R24 ;  /* 0x000000140a14722b */ /* 0x000fe40000000018 */
[----:B------:R-:W-:-:S08]  /*1020*/  DADD R24, R12, -R18 ;  /* 0x000000000c187229 */ /* 0x000fd00000000812 */
[----:B------:R-:W-:Y:S02]  /*1030*/  DADD R24, R16, R24 ;  /* 0x0000000010187229 */ /* 0x000fe40000000018 */
[----:B------:R-:W-:-:S08]  /*1040*/  DMUL R16, R18, R22 ;  /* 0x0000001612107228 */ /* 0x000fd00000000000 */
[----:B------:R-:W-:-:S08]  /*1050*/  DFMA R12, R18, R22, -R16 ;  /* 0x00000016120c722b */ /* 0x000fd00000000810 */
[----:B------:R-:W-:-:S08]  /*1060*/  DFMA R12, R18, R20, R12 ;  /* 0x00000014120c722b */ /* 0x000fd0000000000c */
[----:B------:R-:W-:-:S08]  /*1070*/  DFMA R24, R24, R22, R12 ;  /* 0x000000161818722b */ /* 0x000fd0000000000c */
[----:B------:R-:W-:-:S08]  /*1080*/  DADD R18, R16, R24 ;  /* 0x0000000010127229 */ /* 0x000fd00000000018 */
[--C-:B------:R-:W-:Y:S02]  /*1090*/  DADD R12, R10, R18.reuse ;  /* 0x000000000a0c7229 */ /* 0x100fe40000000012 */
[----:B------:R-:W-:-:S06]  /*10a0*/  DADD R16, R16, -R18 ;  /* 0x0000000010107229 */ /* 0x000fcc0000000812 */
[----:B------:R-:W-:Y:S02]  /*10b0*/  DADD R10, R10, -R12 ;  /* 0x000000000a0a7229 */ /* 0x000fe4000000080c */
[----:B------:R-:W-:-:S06]  /*10c0*/  DADD R16, R24, R16 ;  /* 0x0000000018107229 */ /* 0x000fcc0000000010 */
[----:B------:R-:W-:-:S08]  /*10d0*/  DADD R10, R18, R10 ;  /* 0x00000000120a7229 */ /* 0x000fd0000000000a */
[----:B------:R-:W-:Y:S01]  /*10e0*/  DADD R10, R16, R10 ;  /* 0x00000000100a7229 */ /* 0x000fe2000000000a */
[C---:B------:R-:W-:Y:S02]  /*10f0*/  VIADD R16, R28.reuse, 0xfffffc01 ;  /* 0xfffffc011c107836 */ /* 0x040fe40000000000 */
[----:B------:R-:W-:-:S05]  /*1100*/  @P1 VIADD R16, R28, 0xfffffc02 ;  /* 0xfffffc021c101836 */ /* 0x000fca0000000000 */
[----:B------:R-:W-:Y:S01]  /*1110*/  DADD R18, R14, R10 ;  /* 0x000000000e127229 */ /* 0x000fe2000000000a */
[----:B------:R-:W-:Y:S01]  /*1120*/  LOP3.LUT R10, R16, 0x80000000, RZ, 0x3c, !PT ;  /* 0x80000000100a7812 */ /* 0x000fe200078e3cff */
[----:B------:R-:W-:-:S06]  /*1130*/  IMAD.MOV.U32 R11, RZ, RZ, 0x43300000 ;  /* 0x43300000ff0b7424 */ /* 0x000fcc00078e00ff */
[----:B------:R-:W-:Y:S02]  /*1140*/  DADD R14, R12, R18 ;  /* 0x000000000c0e7229 */ /* 0x000fe40000000012 */
[----:B------:R-:W-:Y:S01]  /*1150*/  DADD R10, R10, -UR6 ;  /* 0x800000060a0a7e29 */ /* 0x000fe20008000000 */
[----:B------:R-:W-:Y:S01]  /*1160*/  UMOV UR6, 0xfefa39ef ;  /* 0xfefa39ef00067882 */ /* 0x000fe20000000000 */
[----:B------:R-:W-:-:S04]  /*1170*/  UMOV UR7, 0x3fe62e42 ;  /* 0x3fe62e4200077882 */ /* 0x000fc80000000000 */
[--C-:B------:R-:W-:Y:S02]  /*1180*/  DADD R20, R12, -R14.reuse ;  /* 0x000000000c147229 */ /* 0x100fe4000000080e */
[----:B------:R-:W-:-:S06]  /*1190*/  DFMA R16, R10, UR6, R14 ;  /* 0x000000060a107c2b */ /* 0x000fcc000800000e */
[----:B------:R-:W-:Y:S02]  /*11a0*/  DADD R20, R18, R20 ;  /* 0x0000000012147229 */ /* 0x000fe40000000014 */
[----:B------:R-:W-:-:S08]  /*11b0*/  DFMA R12, R10, -UR6, R16 ;  /* 0x800000060a0c7c2b */ /* 0x000fd00008000010 */
[----:B------:R-:W-:-:S08]  /*11c0*/  DADD R12, -R14, R12 ;  /* 0x000000000e0c7229 */ /* 0x000fd0000000010c */
[----:B------:R-:W-:-:S08]  /*11d0*/  DADD R12, R20, -R12 ;  /* 0x00000000140c7229 */ /* 0x000fd0000000080c */
[----:B------:R-:W-:-:S08]  /*11e0*/  DFMA R12, R10, UR8, R12 ;  /* 0x000000080a0c7c2b */ /* 0x000fd0000800000c */
[----:B------:R-:W-:-:S08]  /*11f0*/  DADD R10, R16, R12 ;  /* 0x00000000100a7229 */ /* 0x000fd0000000000c */
[----:B------:R-:W-:Y:S02]  /*1200*/  DADD R16, R16, -R10 ;  /* 0x0000000010107229 */ /* 0x000fe4000000080a */
[----:B------:R-:W-:-:S06]  /*1210*/  DMUL R20, R10, 2 ;  /* 0x400000000a147828 */ /* 0x000fcc0000000000 */
[----:B------:R-:W-:Y:S02]  /*1220*/  DADD R16, R12, R16 ;  /* 0x000000000c107229 */ /* 0x000fe40000000010 */
[----:B------:R-:W-:Y:S01]  /*1230*/  DFMA R18, R10, 2, -R20 ;  /* 0x400000000a12782b */ /* 0x000fe20000000814 */
[----:B------:R-:W-:Y:S01]  /*1240*/  MOV R10, 0x652b82fe ;  /* 0x652b82fe000a7802 */ /* 0x000fe20000000f00 */
[----:B------:R-:W-:-:S06]  /*1250*/  IMAD.MOV.U32 R11, RZ, RZ, 0x3ff71547 ;  /* 0x3ff71547ff0b7424 */ /* 0x000fcc00078e00ff */
[----:B------:R-:W-:-:S08]  /*1260*/  DFMA R18, R16, 2, R18 ;  /* 0x400000001012782b */ /* 0x000fd00000000012 */
[----:B------:R-:W-:-:S08]  /*1270*/  DADD R12, R20, R18 ;  /* 0x00000000140c7229 */ /* 0x000fd00000000012 */
[----:B------:R-:W-:Y:S02]  /*1280*/  DFMA R10, R12, R10, 6.75539944105574400000e+15 ;  /* 0x433800000c0a742b */ /* 0x000fe4000000000a */
[----:B------:R-:W-:Y:S01]  /*1290*/  FSETP.GEU.AND P0, PT, |R13|, 4.1917929649353027344, PT ;  /* 0x4086232b0d00780b */ /* 0x000fe20003f0e200 */
[----:B------:R-:W-:-:S05]  /*12a0*/  DADD R20, R20, -R12 ;  /* 0x0000000014147229 */ /* 0x000fca000000080c */
[----:B------:R-:W-:-:S03]  /*12b0*/  DADD R16, R10, -6.75539944105574400000e+15 ;  /* 0xc33800000a107429 */ /* 0x000fc60000000000 */
[----:B------:R-:W-:-:S05]  /*12c0*/  DADD R18, R18, R20 ;  /* 0x0000000012127229 */ /* 0x000fca0000000014 */
[----:B------:R-:W-:Y:S01]  /*12d0*/  DFMA R14, R16, -UR6, R12 ;  /* 0x80000006100e7c2b */ /* 0x000fe2000800000c */
[----:B------:R-:W-:Y:S01]  /*12e0*/  UMOV UR6, 0x3b39803f ;  /* 0x3b39803f00067882 */ /* 0x000fe20000000000 */
[----:B------:R-:W-:-:S06]  /*12f0*/  UMOV UR7, 0x3c7abc9e ;  /* 0x3c7abc9e00077882 */ /* 0x000fcc0000000000 */
[----:B------:R-:W-:Y:S01]  /*1300*/  DFMA R14, R16, -UR6, R14 ;  /* 0x80000006100e7c2b */ /* 0x000fe2000800000e */
[----:B------:R-:W-:Y:S01]  /*1310*/  UMOV UR6, 0x69ce2bdf ;  /* 0x69ce2bdf00067882 */ /* 0x000fe20000000000 */
[----:B------:R-:W-:Y:S01]  /*1320*/  IMAD.MOV.U32 R16, RZ, RZ, -0x35dec16 ;  /* 0xfca213eaff107424 */ /* 0x000fe200078e00ff */
[----:B------:R-:W-:Y:S01]  /*1330*/  UMOV UR7, 0x3e5ade15 ;  /* 0x3e5ade1500077882 */ /* 0x000fe20000000000 */
[----:B------:R-:W-:-:S06]  /*1340*/  IMAD.MOV.U32 R17, RZ, RZ, 0x3e928af3 ;  /* 0x3e928af3ff117424 */ /* 0x000fcc00078e00ff */
[----:B------:R-:W-:Y:S01]  /*1350*/  DFMA R16, R14, UR6, R16 ;  /* 0x000000060e107c2b */ /* 0x000fe20008000010 */
[----:B------:R-:W-:Y:S01]  /*1360*/  UMOV UR6, 0x62401315 ;  /* 0x6240131500067882 */ /* 0x000fe20000000000 */
[----:B------:R-:W-:-:S06]  /*1370*/  UMOV UR7, 0x3ec71dee ;  /* 0x3ec71dee00077882 */ /* 0x000fcc0000000000 */
[----:B------:R-:W-:Y:S01]  /*1380*/  DFMA R16, R14, R16, UR6 ;  /* 0x000000060e107e2b */ /* 0x000fe20008000010 */
        /* <DEDUP_REMOVED lines=20> */
[----:B------:R-:W-:-:S08]  /*14d0*/  DFMA R16, R14, R16, UR6 ;  /* 0x000000060e107e2b */ /* 0x000fd00008000010 */
[----:B------:R-:W-:-:S08]  /*14e0*/  DFMA R16, R14, R16, 1 ;  /* 0x3ff000000e10742b */ /* 0x000fd00000000010 */
[----:B------:R-:W-:-:S10]  /*14f0*/  DFMA R16, R14, R16, 1 ;  /* 0x3ff000000e10742b */ /* 0x000fd40000000010 */
[----:B------:R-:W-:Y:S01]  /*1500*/  LEA R15, R10, R17, 0x14 ;  /* 0x000000110a0f7211 */ /* 0x000fe200078ea0ff */
[----:B------:R-:W-:Y:S01]  /*1510*/  IMAD.MOV.U32 R14, RZ, RZ, R16 ;  /* 0x000000ffff0e7224 */ /* 0x000fe200078e0010 */
[----:B------:R-:W-:Y:S06]  /*1520*/  @!P0 BRA `(.L_x_15) ;  /* 0x0000000000308947 */ /* 0x000fec0003800000 */
[----:B------:R-:W-:Y:S01]  /*1530*/  FSETP.GEU.AND P1, PT, |R13|, 4.2275390625, PT ;  /* 0x408748000d00780b */ /* 0x000fe20003f2e200 */
[C---:B------:R-:W-:Y:S02]  /*1540*/  DADD R14, R12.reuse, +INF ;  /* 0x7ff000000c0e7429 */ /* 0x040fe40000000000 */
[----:B------:R-:W-:-:S08]  /*1550*/  DSETP.GEU.AND P0, PT, R12, RZ, PT ;  /* 0x000000ff0c00722a */ /* 0x000fd00003f0e000 */
[----:B------:R-:W-:Y:S02]  /*1560*/  FSEL R14, R14, RZ, P0 ;  /* 0x000000ff0e0e7208 */ /* 0x000fe40000000000 */
[----:B------:R-:W-:Y:S02]  /*1570*/  @!P1 LEA.HI R11, R10, R10, RZ, 0x1 ;  /* 0x0000000a0a0b9211 */ /* 0x000fe400078f08ff */
[----:B------:R-:W-:Y:S02]  /*1580*/  FSEL R15, R15, RZ, P0 ;  /* 0x000000ff0f0f7208 */ /* 0x000fe40000000000 */
[----:B------:R-:W-:-:S05]  /*1590*/  @!P1 SHF.R.S32.HI R11, RZ, 0x1, R11 ;  /* 0x00000001ff0b9819 */ /* 0x000fca000001140b */
[----:B------:R-:W-:Y:S02]  /*15a0*/  @!P1 IMAD.IADD R10, R10, 0x1, -R11 ;  /* 0x000000010a0a9824 */ /* 0x000fe400078e0a0b */
[----:B------:R-:W-:-:S03]  /*15b0*/  @!P1 IMAD R17, R11, 0x100000, R17 ;  /* 0x001000000b119824 */ /* 0x000fc600078e0211 */
[----:B------:R-:W-:Y:S02]  /*15c0*/  @!P1 LEA R11, R10, 0x3ff00000, 0x14 ;  /* 0x3ff000000a0b9811 */ /* 0x000fe400078ea0ff */
[----:B------:R-:W-:-:S06]  /*15d0*/  @!P1 MOV R10, RZ ;  /* 0x000000ff000a9202 */ /* 0x000fcc0000000f00 */
[----:B------:R-:W-:-:S11]  /*15e0*/  @!P1 DMUL R14, R16, R10 ;  /* 0x0000000a100e9228 */ /* 0x000fd60000000000 */
.L_x_15:
[----:B------:R-:W-:Y:S01]  /*15f0*/  DFMA R18, R18, R14, R14 ;  /* 0x0000000e1212722b */ /* 0x000fe2000000000e */
[----:B------:R-:W-:Y:S01]  /*1600*/  IMAD.MOV.U32 R10, RZ, RZ, R27 ;  /* 0x000000ffff0a7224 */ /* 0x000fe200078e001b */
[----:B------:R-:W-:Y:S01]  /*1610*/  DSETP.NEU.AND P0, PT, |R14|, +INF , PT ;  /* 0x7ff000000e00742a */ /* 0x000fe20003f0d200 */
[----:B------:R-:W-:-:S07]  /*1620*/  IMAD.MOV.U32 R11, RZ, RZ, 0x0 ;  /* 0x00000000ff0b7424 */ /* 0x000fce00078e00ff */
[----:B------:R-:W-:Y:S02]  /*1630*/  FSEL R12, R14, R18, !P0 ;  /* 0x000000120e0c7208 */ /* 0x000fe40004000000 */
[----:B------:R-:W-:Y:S01]  /*1640*/  FSEL R14, R15, R19, !P0 ;  /* 0x000000130f0e7208 */ /* 0x000fe20004000000 */
[----:B------:R-:W-:Y:S06]  /*1650*/  RET.REL.NODEC R10 `(_Z16calc_CMandelbrotPiiiiffff) ;  /* 0xffffffe80a687950 */ /* 0x000fec0003c3ffff */
.L_x_16:
[----:B------:R-:W-:-:S00]  /*1660*/  BRA `(.L_x_16) ;  /* 0xfffffffc00fc7947 */ /* 0x000fc0000383ffff */
[----:B------:R-:W-:-:S00]  /*1670*/  NOP ;  /* 0x0000000000007918 */ /* 0x000fc00000000000 */
        /* <DEDUP_REMOVED lines=8> */
.L_x_101:


//--------------------- .text._Z16calc_CMandelbrotPiiiiffffi --------------------------
	.section	.text._Z16calc_CMandelbrotPiiiiffffi,"ax",@progbits
	.align	128
        .global         _Z16calc_CMandelbrotPiiiiffffi
        .type           _Z16calc_CMandelbrotPiiiiffffi,@function
        .size           _Z16calc_CMandelbrotPiiiiffffi,(.L_x_104 - _Z16calc_CMandelbrotPiiiiffffi)
        .other          _Z16calc_CMandelbrotPiiiiffffi,@"STO_CUDA_ENTRY STV_DEFAULT"
_Z16calc_CMandelbrotPiiiiffffi:
.text._Z16calc_CMandelbrotPiiiiffffi:
[----:B------:R-:W-:Y:S08]  /*0000*/  LDC R1, c[0x0][0x37c] ;  /* 0x0000df00ff017b82 */ /* 0x000ff00000000800 */
[----:B------:R-:W0:Y:S01]  /*0010*/  LDC R7, c[0x0][0x38c] ;  /* 0x0000e300ff077b82 */ /* 0x000e220000000800 */
[----:B------:R-:W1:Y:S01]  /*0020*/  LDCU UR4, c[0x0][0x390] ;  /* 0x00007200ff0477ac */ /* 0x000e620008000800 */
[----:B------:R-:W2:Y:S01]  /*0030*/  S2R R26, SR_CTAID.X ;  /* 0x00000000001a7919 */ /* 0x000ea20000002500 */
[----:B------:R-:W-:Y:S01]  /*0040*/  IMAD.MOV.U32 R2, RZ, RZ, 0x1 ;  /* 0x00000001ff027424 */ /* 0x000fe200078e00ff */
[----:B------:R-:W2:Y:S01]  /*0050*/  S2R R9, SR_TID.X ;  /* 0x0000000000097919 */ /* 0x000ea20000002100 */
[----:B-1----:R-:W-:Y:S01]  /*0060*/  UIADD3 UR4, UPT, UPT, UR4, -0x1, URZ ;  /* 0xffffffff04047890 */ /* 0x002fe2000fffe0ff */
[----:B0-----:R-:W-:-:S04]  /*0070*/  IABS R0, R7 ;  /* 0x0000000700007213 */ /* 0x001fc80000000000 */
[----:B------:R-:W0:Y:S08]  /*0080*/  I2F.RP R6, R0 ;  /* 0x0000000000067306 */ /* 0x000e300000209400 */
[----:B------:R-:W1:Y:S01]  /*0090*/  I2F.F64 R4, UR4 ;  /* 0x0000000400047d12 */ /* 0x000e620008201c00 */
[----:B------:R-:W2:Y:S07]  /*00a0*/  LDCU UR4, c[0x0][0x360] ;  /* 0x00006c00ff0477ac */ /* 0x000eae0008000800 */
[----:B0-----:R-:W0:Y:S08]  /*00b0*/  MUFU.RCP R6, R6 ;  /* 0x0000000600067308 */ /* 0x001e300000001000 */
[----:B-1----:R-:W1:Y:S01]  /*00c0*/  MUFU.RCP64H R3, R5 ;  /* 0x0000000500037308 */ /* 0x002e620000001800 */
[----:B--2---:R-:W-:-:S05]  /*00d0*/  IMAD R26, R26, UR4, R9 ;  /* 0x000000041a1a7c24 */ /* 0x004fca000f8e0209 */
[----:B------:R-:W-:Y:S01]  /*00e0*/  IABS R15, R26 ;  /* 0x0000001a000f7213 */ /* 0x000fe20000000000 */
[----:B0-----:R-:W-:-:S04]  /*00f0*/  VIADD R10, R6, 0xffffffe ;  /* 0x0ffffffe060a7836 */ /* 0x001fc80000000000 */
[----:B------:R0:W2:Y:S01]  /*0100*/  F2I.FTZ.U32.TRUNC.NTZ R11, R10 ;  /* 0x0000000a000b7305 */ /* 0x0000a2000021f000 */
[----:B-1----:R-:W-:Y:S01]  /*0110*/  DFMA R8, -R4, R2, 1 ;  /* 0x3ff000000408742b */ /* 0x002fe20000000102 */
[----:B0-----:R-:W-:-:S07]  /*0120*/  IMAD.MOV.U32 R10, RZ, RZ, RZ ;  /* 0x000000ffff0a7224 */ /* 0x001fce00078e00ff */
[----:B------:R-:W-:Y:S01]  /*0130*/  DFMA R8, R8, R8, R8 ;  /* 0x000000080808722b */ /* 0x000fe20000000008 */
[----:B--2---:R-:W-:-:S04]  /*0140*/  IMAD.MOV R13, RZ, RZ, -R11 ;  /* 0x000000ffff0d7224 */ /* 0x004fc800078e0a0b */
[----:B------:R-:W-:-:S03]  /*0150*/  IMAD R13, R13, R0, RZ ;  /* 0x000000000d0d7224 */ /* 0x000fc600078e02ff */
[----:B------:R-:W-:Y:S01]  /*0160*/  DFMA R8, R2, R8, R2 ;  /* 0x000000080208722b */ /* 0x000fe20000000002 */
[----:B------:R-:W-:-:S07]  /*0170*/  IMAD.HI.U32 R10, R11, R13, R10 ;  /* 0x0000000d0b0a7227 */ /* 0x000fce00078e000a */
[----:B------:R-:W-:Y:S01]  /*0180*/  DFMA R2, -R4, R8, 1 ;  /* 0x3ff000000402742b */ /* 0x000fe20000000108 */
[----:B------:R-:W-:-:S04]  /*0190*/  IMAD.HI.U32 R6, R10, R15, RZ ;  /* 0x0000000f0a067227 */ /* 0x000fc800078e00ff */
[----:B------:R-:W-:-:S03]  /*01a0*/  IMAD.MOV R11, RZ, RZ, -R6 ;  /* 0x000000ffff0b7224 */ /* 0x000fc600078e0a06 */
[----:B------:R-:W-:Y:S01]  /*01b0*/  DFMA R2, R8, R2, R8 ;  /* 0x000000020802722b */ /* 0x000fe20000000008 */
[----:B------:R-:W-:-:S05]  /*01c0*/  IMAD R11, R0, R11, R15 ;  /* 0x0000000b000b7224 */ /* 0x000fca00078e020f */
[----:B------:R-:W-:Y:S02]  /*01d0*/  ISETP.GT.U32.AND P1, PT, R0, R11, PT ;  /* 0x0000000b0000720c */ /* 0x000fe40003f24070 */
[----:B------:R-:W-:-:S11]  /*01e0*/  DMUL R8, R2, 4 ;  /* 0x4010000002087828 */ /* 0x000fd60000000000 */
[----:B------:R-:W-:Y:S02]  /*01f0*/  @!P1 IMAD.IADD R11, R11, 0x1, -R0 ;  /* 0x000000010b0b9824 */ /* 0x000fe400078e0a00 */
[----:B------:R-:W-:Y:S01]  /*0200*/  @!P1 VIADD R6, R6, 0x1 ;  /* 0x0000000106069836 */ /* 0x000fe20000000000 */
[----:B------:R-:W-:Y:S02]  /*0210*/  ISETP.NE.AND P1, PT, R7, RZ, PT ;  /* 0x000000ff0700720c */ /* 0x000fe40003f25270 */
[----:B------:R-:W-:Y:S01]  /*0220*/  ISETP.GE.U32.AND P0, PT, R11, R0, PT ;  /* 0x000000000b00720c */ /* 0x000fe20003f06070 */
[----:B------:R-:W-:Y:S01]  /*0230*/  DFMA R10, -R4, R8, 4 ;  /* 0x40100000040a742b */ /* 0x000fe20000000108 */
[----:B------:R-:W-:-:S04]  /*0240*/  LOP3.LUT R0, R26, R7, RZ, 0x3c, !PT ;  /* 0x000000071a007212 */ /* 0x000fc800078e3cff */
[----:B------:R-:W-:-:S03]  /*0250*/  ISETP.GE.AND P2, PT, R0, RZ, PT ;  /* 0x000000ff0000720c */ /* 0x000fc60003f46270 */
[----:B------:R-:W-:Y:S01]  /*0260*/  DFMA R2, R2, R10, R8 ;  /* 0x0000000a0202722b */ /* 0x000fe20000000008 */
[----:B------:R-:W-:-:S03]  /*0270*/  IMAD.MOV.U32 R8, RZ, RZ, RZ ;  /* 0x000000ffff087224 */ /* 0x000fc600078e00ff */
[----:B------:R-:W-:Y:S02]  /*0280*/  @P0 VIADD R6, R6, 0x1 ;  /* 0x0000000106060836 */ /* 0x000fe40000000000 */
[----:B------:R-:W-:-:S03]  /*0290*/  IMAD.MOV.U32 R9, RZ, RZ, 0x40100000 ;  /* 0x40100000ff097424 */ /* 0x000fc600078e00ff */
[----:B------:R-:W-:Y:S01]  /*02a0*/  MOV R0, R6 ;  /* 0x0000000600007202 */ /* 0x000fe20000000f00 */
[----:B------:R-:W-:-:S04]  /*02b0*/  FFMA R6, RZ, R5, R3 ;  /* 0x00000005ff067223 */ /* 0x000fc80000000003 */
[----:B------:R-:W-:Y:S01]  /*02c0*/  @!P2 IMAD.MOV R0, RZ, RZ, -R0 ;  /* 0x000000ffff00a224 */ /* 0x000fe200078e0a00 */
[----:B------:R-:W-:Y:S02]  /*02d0*/  FSETP.GT.AND P0, PT, |R6|, 1.469367938527859385e-39, PT ;  /* 0x001000000600780b */ /* 0x000fe40003f04200 */
[----:B------:R-:W-:-:S05]  /*02e0*/  @!P1 LOP3.LUT R0, RZ, R7, RZ, 0x33, !PT ;  /* 0x00000007ff009212 */ /* 0x000fca00078e33ff */
[----:B------:R-:W-:-:S04]  /*02f0*/  IMAD.MOV R10, RZ, RZ, -R0 ;  /* 0x000000ffff0a7224 */ /* 0x000fc800078e0a00 */
[----:B------:R-:W-:Y:S02]  /*0300*/  IMAD R10, R7, R10, R26 ;  /* 0x0000000a070a7224 */ /* 0x000fe400078e021a */
[----:B------:R-:W-:Y:S05]  /*0310*/  @P0 BRA `(.L_x_17) ;  /* 0x0000000000100947 */ /* 0x000fea0003800000 */
[----:B------:R-:W-:Y:S01]  /*0320*/  IMAD.MOV.U32 R6, RZ, RZ, R4 ;  /* 0x000000ffff067224 */ /* 0x000fe200078e0004 */
[----:B------:R-:W-:Y:S01]  /*0330*/  MOV R20, 0x360 ;  /* 0x0000036000147802 */ /* 0x000fe20000000f00 */
[----:B------:R-:W-:-:S07]  /*0340*/  IMAD.MOV.U32 R7, RZ, RZ, R5 ;  /* 0x000000ffff077224 */ /* 0x000fce00078e0005 */
[----:B------:R-:W-:Y:S05]  /*0350*/  CALL.REL.NOINC `($__internal_1_$__cuda_sm20_div_rn_f64_full) ;  /* 0x0000000800147944 */ /* 0x000fea0003c00000 */
.L_x_17:
[----:B------:R-:W0:Y:S01]  /*0360*/  LDCU UR4, c[0x0][0x38c] ;  /* 0x00007180ff0477ac */ /* 0x000e220008000800 */
[----:B------:R-:W-:Y:S01]  /*0370*/  IMAD.MOV.U32 R6, RZ, RZ, 0x1 ;  /* 0x00000001ff067424 */ /* 0x000fe200078e00ff */
[----:B------:R-:W-:Y:S01]  /*0380*/  F2F.F32.F64 R11, R2 ;  /* 0x00000002000b7310 */ /* 0x000fe20000301000 */
[----:B0-----:R-:W-:-:S09]  /*0390*/  UIADD3 UR4, UPT, UPT, UR4, -0x1, URZ ;  /* 0xffffffff04047890 */ /* 0x001fd2000fffe0ff */
[----:B------:R-:W0:Y:S08]  /*03a0*/  I2F.F64 R4, UR4 ;  /* 0x0000000400047d12 */ /* 0x000e300008201c00 */
[----:B0-----:R-:W0:Y:S02]  /*03b0*/  MUFU.RCP64H R7, R5 ;  /* 0x0000000500077308 */ /* 0x001e240000001800 */
[----:B0-----:R-:W-:-:S08]  /*03c0*/  DFMA R12, -R4, R6, 1 ;  /* 0x3ff00000040c742b */ /* 0x001fd00000000106 */
[----:B------:R-:W-:-:S08]  /*03d0*/  DFMA R12, R12, R12, R12 ;  /* 0x0000000c0c0c722b */ /* 0x000fd0000000000c */
[----:B------:R-:W-:-:S08]  /*03e0*/  DFMA R12, R6, R12, R6 ;  /* 0x0000000c060c722b */ /* 0x000fd00000000006 */
[----:B------:R-:W-:-:S08]  /*03f0*/  DFMA R6, -R4, R12, 1 ;  /* 0x3ff000000406742b */ /* 0x000fd0000000010c */
[----:B------:R-:W-:-:S08]  /*0400*/  DFMA R6, R12, R6, R12 ;  /* 0x000000060c06722b */ /* 0x000fd0000000000c */
[----:B------:R-:W-:-:S08]  /*0410*/  DMUL R12, R6, 4 ;  /* 0x40100000060c7828 */ /* 0x000fd00000000000 */
[----:B------:R-:W-:-:S08]  /*0420*/  DFMA R14, -R4, R12, 4 ;  /* 0x40100000040e742b */ /* 0x000fd0000000010c */
[----:B------:R-:W-:-:S10]  /*0430*/  DFMA R6, R6, R14, R12 ;  /* 0x0000000e0606722b */ /* 0x000fd4000000000c */
[----:B------:R-:W-:-:S05]  /*0440*/  FFMA R12, RZ, R5, R7 ;  /* 0x00000005ff0c7223 */ /* 0x000fca0000000007 */
[----:B------:R-:W-:-:S13]  /*0450*/  FSETP.GT.AND P0, PT, |R12|, 1.469367938527859385e-39, PT ;  /* 0x001000000c00780b */ /* 0x000fda0003f04200 */
[----:B------:R-:W-:Y:S05]  /*0460*/  @P0 BRA `(.L_x_18) ;  /* 0x0000000000180947 */ /* 0x000fea0003800000 */
[----:B------:R-:W-:Y:S01]  /*0470*/  MOV R6, R4 ;  /* 0x0000000400067202 */ /* 0x000fe20000000f00 */
[----:B------:R-:W-:Y:S01]  /*0480*/  IMAD.MOV.U32 R7, RZ, RZ, R5 ;  /* 0x000000ffff077224 */ /* 0x000fe200078e0005 */
[----:B------:R-:W-:-:S07]  /*0490*/  MOV R20, 0x4b0 ;  /* 0x000004b000147802 */ /* 0x000fce0000000f00 */
[----:B------:R-:W-:Y:S05]  /*04a0*/  CALL.REL.NOINC `($__internal_1_$__cuda_sm20_div_rn_f64_full) ;  /* 0x0000000400c07944 */ /* 0x000fea0003c00000 */
[----:B------:R-:W-:Y:S02]  /*04b0*/  IMAD.MOV.U32 R6, RZ, RZ, R2 ;  /* 0x000000ffff067224 */ /* 0x000fe400078e0002 */
[----:B------:R-:W-:-:S07]  /*04c0*/  IMAD.MOV.U32 R7, RZ, RZ, R3 ;  /* 0x000000ffff077224 */ /* 0x000fce00078e0003 */
.L_x_18:
[----:B------:R-:W0:Y:S01]  /*04d0*/  LDCU UR6, c[0x0][0x388] ;  /* 0x00007100ff0677ac */ /* 0x000e220008000800 */
[----:B------:R-:W1:Y:S01]  /*04e0*/  F2F.F32.F64 R5, R6 ;  /* 0x0000000600057310 */ /* 0x000e620000301000 */
[----:B------:R-:W-:Y:S01]  /*04f0*/  I2FP.F32.S32 R0, R0 ;  /* 0x0000000000007245 */ /* 0x000fe20000201400 */
[----:B------:R-:W-:Y:S01]  /*0500*/  IMAD.MOV.U32 R4, RZ, RZ, RZ ;  /* 0x000000ffff047224 */ /* 0x000fe200078e00ff */
[----:B------:R-:W-:Y:S01]  /*0510*/  I2FP.F32.S32 R10, R10 ;  /* 0x0000000a000a7245 */ /* 0x000fe20000201400 */
[----:B------:R-:W2:Y:S02]  /*0520*/  LDCU.64 UR4, c[0x0][0x358] ;  /* 0x00006b00ff0477ac */ /* 0x000ea40008000a00 */
[----:B------:R-:W-:Y:S02]  /*0530*/  FMUL R0, R11, R0 ;  /* 0x000000000b007220 */ /* 0x000fe40000400000 */
[----:B-1----:R-:W-:Y:S01]  /*0540*/  FFMA R5, R5, R10, -2 ;  /* 0xc000000005057423 */ /* 0x002fe2000000000a */
[----:B0-----:R-:W-:-:S09]  /*0550*/  UISETP.GE.AND UP0, UPT, UR6, 0x1, UPT ;  /* 0x000000010600788c */ /* 0x001fd2000bf06270 */
[----:B--2---:R-:W-:Y:S05]  /*0560*/  BRA.U !UP0, `(.L_x_19) ;  /* 0x0000000508807547 */ /* 0x004fea000b800000 */
[----:B------:R-:W-:Y:S01]  /*0570*/  BSSY.RECONVERGENT B0, `(.L_x_19) ;  /* 0x000005f000007945 */ /* 0x000fe20003800200 */
[----:B------:R-:W-:Y:S01]  /*0580*/  FADD R3, -R0, 2 ;  /* 0x4000000000037421 */ /* 0x000fe20000000100 */
[----:B------:R-:W-:Y:S01]  /*0590*/  IMAD.MOV.U32 R2, RZ, RZ, RZ ;  /* 0x000000ffff027224 */ /* 0x000fe200078e00ff */
[----:B------:R-:W0:Y:S01]  /*05a0*/  LDCU UR10, c[0x0][0x388] ;  /* 0x00007100ff0a77ac */ /* 0x000e220008000800 */
[----:B------:R-:W-:Y:S02]  /*05b0*/  IMAD.MOV.U32 R4, RZ, RZ, RZ ;  /* 0x000000ffff047224 */ /* 0x000fe400078e00ff */
[----:B------:R-:W-:-:S07]  /*05c0*/  IMAD.MOV.U32 R0, RZ, RZ, RZ ;  /* 0x000000ffff007224 */ /* 0x000fce00078e00ff */
.L_x_29:
        /* <DEDUP_REMOVED lines=10> */
[----:B------:R-:W-:Y:S01]  /*0670*/  MOV R12, R8 ;  /* 0x00000008000c7202 */ /* 0x000fe20000000f00 */
[----:B------:R-:W-:-:S07]  /*0680*/  IMAD.MOV.U32 R28, RZ, RZ, R9 ;  /* 0x000000ffff1c7224 */ /* 0x000fce00078e0009 */
[----:B0-----:R-:W-:Y:S05]  /*0690*/  CALL.REL.NOINC `($_Z16calc_CMandelbrotPiiiiffffi$__internal_accurate_pow) ;  /* 0x0000000c005c7944 */ /* 0x001fea0003c00000 */
[----:B------:R-:W-:Y:S05]  /*06a0*/  BSYNC.RECONVERGENT B1 ;  /* 0x0000000000017941 */ /* 0x000fea0003800200 */
.L_x_20:
        /* <DEDUP_REMOVED lines=14> */
[----:B------:R-:W-:Y:S02]  /*0790*/  @!P0 IMAD.MOV.U32 R30, RZ, RZ, 0x0 ;  /* 0x00000000ff1e8424 */ /* 0x000fe400078e00ff */
[----:B------:R-:W-:-:S07]  /*07a0*/  @!P0 IMAD.MOV.U32 R31, RZ, RZ, 0x7ff00000 ;  /* 0x7ff00000ff1f8424 */ /* 0x000fce00078e00ff */
.L_x_22:
[----:B------:R-:W-:Y:S05]  /*07b0*/  BSYNC.RECONVERGENT B1 ;  /* 0x0000000000017941 */ /* 0x000fea0003800200 */
.L_x_21:
[----:B------:R-:W-:Y:S01]  /*07c0*/  BSSY.RECONVERGENT B1, `(.L_x_23) ;  /* 0x0000005000017945 */ /* 0x000fe20003800200 */
[----:B------:R-:W-:Y:S01]  /*07d0*/  IMAD.MOV.U32 R12, RZ, RZ, R10 ;  /* 0x000000ffff0c7224 */ /* 0x000fe200078e000a */
[----:B------:R-:W-:Y:S01]  /*07e0*/  MOV R27, 0x810 ;  /* 0x00000810001b7802 */ /* 0x000fe20000000f00 */
[----:B------:R-:W-:-:S07]  /*07f0*/  IMAD.MOV.U32 R28, RZ, RZ, R11 ;  /* 0x000000ffff1c7224 */ /* 0x000fce00078e000b */
[----:B------:R-:W-:Y:S05]  /*0800*/  CALL.REL.NOINC `($_Z16calc_CMandelbrotPiiiiffffi$__internal_accurate_pow) ;  /* 0x0000000c00007944 */ /* 0x000fea0003c00000 */
[----:B------:R-:W-:Y:S05]  /*0810*/  BSYNC.RECONVERGENT B1 ;  /* 0x0000000000017941 */ /* 0x000fea0003800200 */
.L_x_23:
        /* <DEDUP_REMOVED lines=16> */
[----:B------:R-:W-:Y:S02]  /*0920*/  @!P1 IMAD.MOV.U32 R6, RZ, RZ, 0x0 ;  /* 0x00000000ff069424 */ /* 0x000fe400078e00ff */
[----:B------:R-:W-:-:S07]  /*0930*/  @!P1 IMAD.MOV.U32 R7, RZ, RZ, 0x7ff00000 ;  /* 0x7ff00000ff079424 */ /* 0x000fce00078e00ff */
.L_x_25:
[----:B------:R-:W-:Y:S05]  /*0940*/  BSYNC.RECONVERGENT B1 ;  /* 0x0000000000017941 */ /* 0x000fea0003800200 */
.L_x_24:
[----:B------:R-:W-:Y:S01]  /*0950*/  FSEL R6, R6, RZ, P0 ;  /* 0x000000ff06067208 */ /* 0x000fe20000000000 */
[----:B------:R-:W-:Y:S01]  /*0960*/  IMAD.MOV.U32 R12, RZ, RZ, 0x0 ;  /* 0x00000000ff0c7424 */ /* 0x000fe200078e00ff */
[----:B------:R-:W-:Y:S01]  /*0970*/  FSEL R7, R7, 1.875, P0 ;  /* 0x3ff0000007077808 */ /* 0x000fe20000000000 */
[----:B------:R-:W-:Y:S01]  /*0980*/  IMAD.MOV.U32 R13, RZ, RZ, 0x3fd80000 ;  /* 0x3fd80000ff0d7424 */ /* 0x000fe200078e00ff */
[----:B------:R-:W-:Y:S04]  /*0990*/  BSSY.RECONVERGENT B1, `(.L_x_26) ;  /* 0x0000014000017945 */ /* 0x000fe80003800200 */
[----:B------:R-:W-:-:S06]  /*09a0*/  DADD R6, R10, R6 ;  /* 0x000000000a067229 */ /* 0x000fcc0000000006 */
[----:B------:R-:W0:Y:S04]  /*09b0*/  MUFU.RSQ64H R9, R7 ;  /* 0x0000000700097308 */ /* 0x000e280000001c00 */
[----:B------:R-:W-:-:S04]  /*09c0*/  IADD3 R8, PT, PT, R7, -0x3500000, RZ ;  /* 0xfcb0000007087810 */ /* 0x000fc80007ffe0ff */
[----:B------:R-:W-:Y:S02]  /*09d0*/  ISETP.GE.U32.AND P0, PT, R8, 0x7ca00000, PT ;  /* 0x7ca000000800780c */ /* 0x000fe40003f06070 */
[----:B0-----:R-:W-:-:S08]  /*09e0*/  DMUL R10, R8, R8 ;  /* 0x00000008080a7228 */ /* 0x001fd00000000000 */
[----:B------:R-:W-:-:S08]  /*09f0*/  DFMA R10, R6, -R10, 1 ;  /* 0x3ff00000060a742b */ /* 0x000fd0000000080a */
[----:B------:R-:W-:Y:S02]  /*0a00*/  DFMA R12, R10, R12, 0.5 ;  /* 0x3fe000000a0c742b */ /* 0x000fe4000000000c */
[----:B------:R-:W-:-:S08]  /*0a10*/  DMUL R10, R8, R10 ;  /* 0x0000000a080a7228 */ /* 0x000fd00000000000 */
[----:B------:R-:W-:-:S08]  /*0a20*/  DFMA R18, R12, R10, R8 ;  /* 0x0000000a0c12722b */ /* 0x000fd00000000008 */
[----:B------:R-:W-:Y:S02]  /*0a30*/  DMUL R12, R6, R18 ;  /* 0x00000012060c7228 */ /* 0x000fe40000000000 */
[----:B------:R-:W-:Y:S02]  /*0a40*/  VIADD R17, R19, 0xfff00000 ;  /* 0xfff0000013117836 */ /* 0x000fe40000000000 */
[----:B------:R-:W-:-:S04]  /*0a50*/  IMAD.MOV.U32 R16, RZ, RZ, R18 ;  /* 0x000000ffff107224 */ /* 0x000fc800078e0012 */
[----:B------:R-:W-:-:S08]  /*0a60*/  DFMA R14, R12, -R12, R6 ;  /* 0x8000000c0c0e722b */ /* 0x000fd00000000006 */
[----:B------:R-:W-:Y:S01]  /*0a70*/  DFMA R10, R14, R16, R12 ;  /* 0x000000100e0a722b */ /* 0x000fe2000000000c */
[----:B------:R-:W-:Y:S10]  /*0a80*/  @!P0 BRA `(.L_x_27) ;  /* 0x0000000000108947 */ /* 0x000ff40003800000 */
[----:B------:R-:W-:-:S07]  /*0a90*/  MOV R10, 0xab0 ;  /* 0x00000ab0000a7802 */ /* 0x000fce0000000f00 */
[----:B------:R-:W-:Y:S05]  /*0aa0*/  CALL.REL.NOINC `($__internal_2_$__cuda_sm20_dsqrt_rn_f64_mediumpath_v1) ;  /* 0x0000000400b07944 */ /* 0x000fea0003c00000 */
[----:B------:R-:W-:Y:S02]  /*0ab0*/  IMAD.MOV.U32 R10, RZ, RZ, R8 ;  /* 0x000000ffff0a7224 */ /* 0x000fe400078e0008 */
[----:B------:R-:W-:-:S07]  /*0ac0*/  IMAD.MOV.U32 R11, RZ, RZ, R9 ;  /* 0x000000ffff0b7224 */ /* 0x000fce00078e0009 */
.L_x_27:
[----:B------:R-:W-:Y:S05]  /*0ad0*/  BSYNC.RECONVERGENT B1 ;  /* 0x0000000000017941 */ /* 0x000fea0003800200 */
.L_x_26:
[----:B------:R-:W0:Y:S02]  /*0ae0*/  F2F.F32.F64 R10, R10 ;  /* 0x0000000a000a7310 */ /* 0x000e240000301000 */
[----:B0-----:R-:W-:-:S13]  /*0af0*/  FSETP.GT.AND P0, PT, R10, 2, PT ;  /* 0x400000000a00780b */ /* 0x001fda0003f04000 */
[----:B------:R-:W-:Y:S05]  /*0b00*/  @P0 BRA `(.L_x_28) ;  /* 0x0000000000140947 */ /* 0x000fea0003800000 */
[----:B------:R-:W-:-:S05]  /*0b10*/  VIADD R4, R4, 0x1 ;  /* 0x0000000104047836 */ /* 0x000fca0000000000 */
[----:B------:R-:W-:-:S13]  /*0b20*/  ISETP.NE.AND P0, PT, R4, UR10, PT ;  /* 0x0000000a04007c0c */ /* 0x000fda000bf05270 */
[----:B------:R-:W-:Y:S05]  /*0b30*/  @P0 BRA `(.L_x_29) ;  /* 0xfffffff800a40947 */ /* 0x000fea000383ffff */
[----:B------:R-:W0:Y:S02]  /*0b40*/  LDCU UR6, c[0x0][0x388] ;  /* 0x00007100ff0677ac */ /* 0x000e240008000800 */
[----:B0-----:R-:W-:-:S07]  /*0b50*/  MOV R4, UR6 ;  /* 0x0000000600047c02 */ /* 0x001fce0008000f00 */
.L_x_28:
[----:B------:R-:W-:Y:S05]  /*0b60*/  BSYNC.RECONVERGENT B0 ;  /* 0x0000000000007941 */ /* 0x000fea0003800200 */
.L_x_19:
[----:B------:R-:W0:Y:S02]  /*0b70*/  LDC.64 R2, c[0x0][0x380] ;  /* 0x0000e000ff027b82 */ /* 0x000e240000000a00 */
[----:B0-----:R-:W-:-:S05]  /*0b80*/  IMAD.WIDE R26, R26, 0x4, R2 ;  /* 0x000000041a1a7825 */ /* 0x001fca00078e0202 */
[----:B------:R-:W-:Y:S01]  /*0b90*/  STG.E desc[UR4][R26.64], R4 ;  /* 0x000000041a007986 */ /* 0x000fe2000c101904 */
[----:B------:R-:W-:Y:S05]  /*0ba0*/  EXIT ;  /* 0x000000000000794d */ /* 0x000fea0003800000 */
        .weak           $__internal_1_$__cuda_sm20_div_rn_f64_full
        .type           $__internal_1_$__cuda_sm20_div_rn_f64_full,@function
        .size           $__internal_1_$__cuda_sm20_div_rn_f64_full,($__internal_2_$__cuda_sm20_dsqrt_rn_f64_mediumpath_v1 - $__internal_1_$__cuda_sm20_div_rn_f64_full)
$__internal_1_$__cuda_sm20_div_rn_f64_full:
[C---:B------:R-:W-:Y:S01]  /*0bb0*/  FSETP.GEU.AND P0, PT, |R7|.reuse, 1.469367938527859385e-39, PT ;  /* 0x001000000700780b */ /* 0x040fe20003f0e200 */
[----:B------:R-:W-:Y:S01]  /*0bc0*/  IMAD.MOV.U32 R12, RZ, RZ, 0x1 ;  /* 0x00000001ff0c7424 */ /* 0x000fe200078e00ff */
[C---:B------:R-:W-:Y:S01]  /*0bd0*/  LOP3.LUT R4, R7.reuse, 0x800fffff, RZ, 0xc0, !PT ;  /* 0x800fffff07047812 */ /* 0x040fe200078ec0ff */
[----:B------:R-:W-:Y:S01]  /*0be0*/  IMAD.MOV.U32 R18, RZ, RZ, 0x1ca00000 ;  /* 0x1ca00000ff127424 */ /* 0x000fe200078e00ff */
[----:B------:R-:W-:Y:S02]  /*0bf0*/  LOP3.LUT R16, R7, 0x7ff00000, RZ, 0xc0, !PT ;  /* 0x7ff0000007107812 */ /* 0x000fe400078ec0ff */
[----:B------:R-:W-:Y:S01]  /*0c00*/  LOP3.LUT R5, R4, 0x3ff00000, RZ, 0xfc, !PT ;  /* 0x3ff0000004057812 */ /* 0x000fe200078efcff */
[----:B------:R-:W-:Y:S01]  /*0c10*/  IMAD.MOV.U32 R4, RZ, RZ, R6 ;  /* 0x000000ffff047224 */ /* 0x000fe200078e0006 */
[----:B------:R-:W-:-:S04]  /*0c20*/  LOP3.LUT R19, R9, 0x7ff00000, RZ, 0xc0, !PT ;  /* 0x7ff0000009137812 */ /* 0x000fc800078ec0ff */
[----:B------:R-:W-:Y:S01]  /*0c30*/  ISETP.GE.U32.AND P1, PT, R19, R16, PT ;  /* 0x000000101300720c */ /* 0x000fe20003f26070 */
[----:B------:R-:W-:Y:S01]  /*0c40*/  @!P0 DMUL R4, R6, 8.98846567431157953865e+307 ;  /* 0x7fe0000006048828 */ /* 0x000fe20000000000 */
[----:B------:R-:W-:-:S05]  /*0c50*/  IMAD.MOV.U32 R21, RZ, RZ, R19 ;  /* 0x000000ffff157224 */ /* 0x000fca00078e0013 */
[----:B------:R-:W0:Y:S02]  /*0c60*/  MUFU.RCP64H R13, R5 ;  /* 0x00000005000d7308 */ /* 0x000e240000001800 */
[----:B0-----:R-:W-:-:S08]  /*0c70*/  DFMA R2, R12, -R4, 1 ;  /* 0x3ff000000c02742b */ /* 0x001fd00000000804 */
[----:B------:R-:W-:-:S08]  /*0c80*/  DFMA R2, R2, R2, R2 ;  /* 0x000000020202722b */ /* 0x000fd00000000002 */
[----:B------:R-:W-:Y:S01]  /*0c90*/  DFMA R12, R12, R2, R12 ;  /* 0x000000020c0c722b */ /* 0x000fe2000000000c */
[----:B------:R-:W-:Y:S01]  /*0ca0*/  SEL R3, R18, 0x63400000, !P1 ;  /* 0x6340000012037807 */ /* 0x000fe20004800000 */
[----:B------:R-:W-:Y:S01]  /*0cb0*/  IMAD.MOV.U32 R2, RZ, RZ, R8 ;  /* 0x000000ffff027224 */ /* 0x000fe200078e0008 */
[----:B------:R-:W-:Y:S02]  /*0cc0*/  FSETP.GEU.AND P1, PT, |R9|, 1.469367938527859385e-39, PT ;  /* 0x001000000900780b */ /* 0x000fe40003f2e200 */
[----:B------:R-:W-:-:S03]  /*0cd0*/  LOP3.LUT R3, R3, 0x800fffff, R9, 0xf8, !PT ;  /* 0x800fffff03037812 */ /* 0x000fc600078ef809 */
[----:B------:R-:W-:-:S08]  /*0ce0*/  DFMA R14, R12, -R4, 1 ;  /* 0x3ff000000c0e742b */ /* 0x000fd00000000804 */
[----:B------:R-:W-:Y:S01]  /*0cf0*/  DFMA R12, R12, R14, R12 ;  /* 0x0000000e0c0c722b */ /* 0x000fe2000000000c */
[----:B------:R-:W-:Y:S10]  /*0d00*/  @P1 BRA `(.L_x_30) ;  /* 0x0000000000201947 */ /* 0x000ff40003800000 */
[----:B------:R-:W-:-:S04]  /*0d10*/  LOP3.LUT R14, R7, 0x7ff00000, RZ, 0xc0, !PT ;  /* 0x7ff00000070e7812 */ /* 0x000fc800078ec0ff */
[----:B------:R-:W-:Y:S01]  /*0d20*/  ISETP.GE.U32.AND P1, PT, R19, R14, PT ;  /* 0x0000000e1300720c */ /* 0x000fe20003f26070 */
[----:B------:R-:W-:-:S03]  /*0d30*/  IMAD.MOV.U32 R14, RZ, RZ, RZ ;  /* 0x000000ffff0e7224 */ /* 0x000fc600078e00ff */
[----:B------:R-:W-:-:S04]  /*0d40*/  SEL R15, R18, 0x63400000, !P1 ;  /* 0x63400000120f7807 */ /* 0x000fc80004800000 */
[----:B------:R-:W-:-:S04]  /*0d50*/  LOP3.LUT R15, R15, 0x80000000, R9, 0xf8, !PT ;  /* 0x800000000f0f7812 */ /* 0x000fc800078ef809 */
[----:B------:R-:W-:-:S06]  /*0d60*/  LOP3.LUT R15, R15, 0x100000, RZ, 0xfc, !PT ;  /* 0x001000000f0f7812 */ /* 0x000fcc00078efcff */
[----:B------:R-:W-:-:S10]  /*0d70*/  DFMA R2, R2, 2, -R14 ;  /* 0x400000000202782b */ /* 0x000fd4000000080e */
[----:B------:R-:W-:-:S07]  /*0d80*/  LOP3.LUT R21, R3, 0x7ff00000, RZ, 0xc0, !PT ;  /* 0x7ff0000003157812 */ /* 0x000fce00078ec0ff */
.L_x_30:
[----:B------:R-:W-:Y:S01]  /*0d90*/  IMAD.MOV.U32 R22, RZ, RZ, R16 ;  /* 0x000000ffff167224 */ /* 0x000fe200078e0010 */
[----:B------:R-:W-:Y:S01]  /*0da0*/  IADD3 R23, PT, PT, R21, -0x1, RZ ;  /* 0xffffffff15177810 */ /* 0x000fe20007ffe0ff */
[----:B------:R-:W-:Y:S01]  /*0db0*/  DMUL R14, R12, R2 ;  /* 0x000000020c0e7228 */ /* 0x000fe20000000000 */
[----:B------:R-:W-:Y:S02]  /*0dc0*/  @!P0 LOP3.LUT R22, R5, 0x7ff00000, RZ, 0xc0, !PT ;  /* 0x7ff0000005168812 */ /* 0x000fe400078ec0ff */
[----:B------:R-:W-:-:S03]  /*0dd0*/  ISETP.GT.U32.AND P0, PT, R23, 0x7feffffe, PT ;  /* 0x7feffffe1700780c */ /* 0x000fc60003f04070 */
[----:B------:R-:W-:Y:S02]  /*0de0*/  VIADD R23, R22, 0xffffffff ;  /* 0xffffffff16177836 */ /* 0x000fe40000000000 */
[----:B------:R-:W-:-:S03]  /*0df0*/  DFMA R16, R14, -R4, R2 ;  /* 0x800000040e10722b */ /* 0x000fc60000000002 */
[----:B------:R-:W-:-:S05]  /*0e00*/  ISETP.GT.U32.OR P0, PT, R23, 0x7feffffe, P0 ;  /* 0x7feffffe1700780c */ /* 0x000fca0000704470 */
[----:B------:R-:W-:-:S08]  /*0e10*/  DFMA R16, R12, R16, R14 ;  /* 0x000000100c10722b */ /* 0x000fd0000000000e */
[----:B------:R-:W-:Y:S05]  /*0e20*/  @P0 BRA `(.L_x_31) ;  /* 0x00000000006c0947 */ /* 0x000fea0003800000 */
[----:B------:R-:W-:-:S04]  /*0e30*/  LOP3.LUT R14, R7, 0x7ff00000, RZ, 0xc0, !PT ;  /* 0x7ff00000070e7812 */ /* 0x000fc800078ec0ff */
[CC--:B------:R-:W-:Y:S02]  /*0e40*/  VIADDMNMX R12, R19.reuse, -R14.reuse, 0xb9600000, !PT ;  /* 0xb9600000130c7446 */ /* 0x0c0fe4000780090e */
[----:B------:R-:W-:Y:S01]  /*0e50*/  ISETP.GE.U32.AND P0, PT, R19, R14, PT ;  /* 0x0000000e1300720c */ /* 0x000fe20003f06070 */
[----:B------:R-:W-:Y:S01]  /*0e60*/  IMAD.MOV.U32 R14, RZ, RZ, RZ ;  /* 0x000000ffff0e7224 */ /* 0x000fe200078e00ff */
[----:B------:R-:W-:Y:S02]  /*0e70*/  VIMNMX R12, PT, PT, R12, 0x46a00000, PT ;  /* 0x46a000000c0c7848 */ /* 0x000fe40003fe0100 */
[----:B------:R-:W-:-:S05]  /*0e80*/  SEL R13, R18, 0x63400000, !P0 ;  /* 0x63400000120d7807 */ /* 0x000fca0004000000 */
[----:B------:R-:W-:-:S04]  /*0e90*/  IMAD.IADD R18, R12, 0x1, -R13 ;  /* 0x000000010c127824 */ /* 0x000fc800078e0a0d */
[----:B------:R-:W-:-:S06]  /*0ea0*/  VIADD R15, R18, 0x7fe00000 ;  /* 0x7fe00000120f7836 */ /* 0x000fcc0000000000 */
[----:B------:R-:W-:-:S10]  /*0eb0*/  DMUL R12, R16, R14 ;  /* 0x0000000e100c7228 */ /* 0x000fd40000000000 */
[----:B------:R-:W-:-:S13]  /*0ec0*/  FSETP.GTU.AND P0, PT, |R13|, 1.469367938527859385e-39, PT ;  /* 0x001000000d00780b */ /* 0x000fda0003f0c200 */
[----:B------:R-:W-:Y:S05]  /*0ed0*/  @P0 BRA `(.L_x_32) ;  /* 0x0000000000940947 */ /* 0x000fea0003800000 */
[----:B------:R-:W-:Y:S01]  /*0ee0*/  DFMA R2, R16, -R4, R2 ;  /* 0x800000041002722b */ /* 0x000fe20000000002 */
[----:B------:R-:W-:-:S09]  /*0ef0*/  IMAD.MOV.U32 R14, RZ, RZ, RZ ;  /* 0x000000ffff0e7224 */ /* 0x000fd200078e00ff */
[C---:B------:R-:W-:Y:S02]  /*0f00*/  FSETP.NEU.AND P0, PT, R3.reuse, RZ, PT ;  /* 0x000000ff0300720b */ /* 0x040fe40003f0d000 */
[----:B------:R-:W-:-:S04]  /*0f10*/  LOP3.LUT R7, R3, 0x80000000, R7, 0x48, !PT ;  /* 0x8000000003077812 */ /* 0x000fc800078e4807 */
[----:B------:R-:W-:-:S07]  /*0f20*/  LOP3.LUT R15, R7, R15, RZ, 0xfc, !PT ;  /* 0x0000000f070f7212 */ /* 0x000fce00078efcff */
[----:B------:R-:W-:Y:S05]  /*0f30*/  @!P0 BRA `(.L_x_32) ;  /* 0x00000000007c8947 */ /* 0x000fea0003800000 */
[----:B------:R-:W-:Y:S01]  /*0f40*/  IMAD.MOV R3, RZ, RZ, -R18 ;  /* 0x000000ffff037224 */ /* 0x000fe200078e0a12 */
[----:B------:R-:W-:Y:S01]  /*0f50*/  DMUL.RP R14, R16, R14 ;  /* 0x0000000e100e7228 */ /* 0x000fe20000008000 */
[----:B------:R-:W-:-:S06]  /*0f60*/  IMAD.MOV.U32 R2, RZ, RZ, RZ ;  /* 0x000000ffff027224 */ /* 0x000fcc00078e00ff */
[----:B------:R-:W-:-:S03]  /*0f70*/  DFMA R2, R12, -R2, R16 ;  /* 0x800000020c02722b */ /* 0x000fc60000000010 */
[----:B------:R-:W-:-:S03]  /*0f80*/  LOP3.LUT R7, R15, R7, RZ, 0x3c, !PT ;  /* 0x000000070f077212 */ /* 0x000fc600078e3cff */
[----:B------:R-:W-:-:S04]  /*0f90*/  IADD3 R2, PT, PT, -R18, -0x43300000, RZ ;  /* 0xbcd0000012027810 */ /* 0x000fc80007ffe1ff */
[----:B------:R-:W-:-:S04]  /*0fa0*/  FSETP.NEU.AND P0, PT, |R3|, R2, PT ;  /* 0x000000020300720b */ /* 0x000fc80003f0d200 */
[----:B------:R-:W-:Y:S02]  /*0fb0*/  FSEL R12, R14, R12, !P0 ;  /* 0x0000000c0e0c7208 */ /* 0x000fe40004000000 */
[----:B------:R-:W-:Y:S01]  /*0fc0*/  FSEL R13, R7, R13, !P0 ;  /* 0x0000000d070d7208 */ /* 0x000fe20004000000 */
[----:B------:R-:W-:Y:S06]  /*0fd0*/  BRA `(.L_x_32) ;  /* 0x0000000000547947 */ /* 0x000fec0003800000 */
.L_x_31:
[----:B------:R-:W-:-:S14]  /*0fe0*/  DSETP.NAN.AND P0, PT, R8, R8, PT ;  /* 0x000000080800722a */ /* 0x000fdc0003f08000 */
[----:B------:R-:W-:Y:S05]  /*0ff0*/  @P0 BRA `(.L_x_33) ;  /* 0x0000000000440947 */ /* 0x000fea0003800000 */
[----:B------:R-:W-:-:S14]  /*1000*/  DSETP.NAN.AND P0, PT, R6, R6, PT ;  /* 0x000000060600722a */ /* 0x000fdc0003f08000 */
[----:B------:R-:W-:Y:S05]  /*1010*/  @P0 BRA `(.L_x_34) ;  /* 0x0000000000300947 */ /* 0x000fea0003800000 */
[----:B------:R-:W-:Y:S01]  /*1020*/  ISETP.NE.AND P0, PT, R21, R22, PT ;  /* 0x000000161500720c */ /* 0x000fe20003f05270 */
[----:B------:R-:W-:Y:S01]  /*1030*/  IMAD.MOV.U32 R13, RZ, RZ, -0x80000 ;  /* 0xfff80000ff0d7424 */ /* 0x000fe200078e00ff */
[----:B------:R-:W-:-:S11]  /*1040*/  MOV R12, 0x0 ;  /* 0x00000000000c7802 */ /* 0x000fd60000000f00 */
[----:B------:R-:W-:Y:S05]  /*1050*/  @!P0 BRA `(.L_x_32) ;  /* 0x0000000000348947 */ /* 0x000fea0003800000 */
[----:B------:R-:W-:Y:S02]  /*1060*/  ISETP.NE.AND P0, PT, R21, 0x7ff00000, PT ;  /* 0x7ff000001500780c */ /* 0x000fe40003f05270 */
[----:B------:R-:W-:Y:S02]  /*1070*/  LOP3.LUT R13, R9, 0x80000000, R7, 0x48, !PT ;  /* 0x80000000090d7812 */ /* 0x000fe400078e4807 */
[----:B------:R-:W-:-:S13]  /*1080*/  ISETP.EQ.OR P0, PT, R22, RZ, !P0 ;  /* 0x000000ff1600720c */ /* 0x000fda0004702670 */
[----:B------:R-:W-:Y:S01]  /*1090*/  @P0 LOP3.LUT R2, R13, 0x7ff00000, RZ, 0xfc, !PT ;  /* 0x7ff000000d020812 */ /* 0x000fe200078efcff */
[----:B------:R-:W-:Y:S02]  /*10a0*/  @!P0 IMAD.MOV.U32 R12, RZ, RZ, RZ ;  /* 0x000000ffff0c8224 */ /* 0x000fe400078e00ff */
[----:B------:R-:W-:Y:S02]  /*10b0*/  @P0 IMAD.MOV.U32 R12, RZ, RZ, RZ ;  /* 0x000000ffff0c0224 */ /* 0x000fe400078e00ff */
[----:B------:R-:W-:Y:S01]  /*10c0*/  @P0 IMAD.MOV.U32 R13, RZ, RZ, R2 ;  /* 0x000000ffff0d0224 */ /* 0x000fe200078e0002 */
[----:B------:R-:W-:Y:S06]  /*10d0*/  BRA `(.L_x_32) ;  /* 0x0000000000147947 */ /* 0x000fec0003800000 */
.L_x_34:
[----:B------:R-:W-:Y:S01]  /*10e0*/  LOP3.LUT R13, R7, 0x80000, RZ, 0xfc, !PT ;  /* 0x00080000070d7812 */ /* 0x000fe200078efcff */
[----:B------:R-:W-:Y:S01]  /*10f0*/  IMAD.MOV.U32 R12, RZ, RZ, R6 ;  /* 0x000000ffff0c7224 */ /* 0x000fe200078e0006 */
[----:B------:R-:W-:Y:S06]  /*1100*/  BRA `(.L_x_32) ;  /* 0x0000000000087947 */ /* 0x000fec0003800000 */
.L_x_33:
[----:B------:R-:W-:Y:S01]  /*1110*/  LOP3.LUT R13, R9, 0x80000, RZ, 0xfc, !PT ;  /* 0x00080000090d7812 */ /* 0x000fe200078efcff */
[----:B------:R-:W-:-:S07]  /*1120*/  IMAD.MOV.U32 R12, RZ, RZ, R8 ;  /* 0x000000ffff0c7224 */ /* 0x000fce00078e0008 */
.L_x_32:
[----:B------:R-:W-:Y:S01]  /*1130*/  IMAD.MOV.U32 R21, RZ, RZ, 0x0 ;  /* 0x00000000ff157424 */ /* 0x000fe200078e00ff */
[----:B------:R-:W-:Y:S01]  /*1140*/  MOV R2, R12 ;  /* 0x0000000c00027202 */ /* 0x000fe20000000f00 */
[----:B------:R-:W-:Y:S02]  /*1150*/  IMAD.MOV.U32 R3, RZ, RZ, R13 ;  /* 0x000000ffff037224 */ /* 0x000fe400078e000d */
[----:B------:R-:W-:Y:S05]  /*1160*/  RET.REL.NODEC R20 `(_Z16calc_CMandelbrotPiiiiffffi) ;  /* 0xffffffec14a47950 */ /* 0x000fea0003c3ffff */
        .weak           $__internal_2_$__cuda_sm20_dsqrt_rn_f64_mediumpath_v1
        .type           $__internal_2_$__cuda_sm20_dsqrt_rn_f64_mediumpath_v1,@function
        .size           $__internal_2_$__cuda_sm20_dsqrt_rn_f64_mediumpath_v1,($_Z16calc_CMandelbrotPiiiiffffi$__internal_accurate_pow - $__internal_2_$__cuda_sm20_dsqrt_rn_f64_mediumpath_v1)
$__internal_2_$__cuda_sm20_dsqrt_rn_f64_mediumpath_v1:
[----:B------:R-:W-:Y:S01]  /*1170*/  ISETP.GE.U32.AND P0, PT, R8, -0x3400000, PT ;  /* 0xfcc000000800780c */ /* 0x000fe20003f06070 */
[----:B------:R-:W-:Y:S01]  /*1180*/  BSSY.RECONVERGENT B2, `(.L_x_35) ;  /* 0x0000026000027945 */ /* 0x000fe20003800200 */
[----:B------:R-:W-:Y:S02]  /*1190*/  IMAD.MOV.U32 R16, RZ, RZ, R18 ;  /* 0x000000ffff107224 */ /* 0x000fe400078e0012 */
[----:B------:R-:W-:Y:S02]  /*11a0*/  IMAD.MOV.U32 R8, RZ, RZ, R14 ;  /* 0x000000ffff087224 */ /* 0x000fe400078e000e */
[----:B------:R-:W-:-:S07]  /*11b0*/  IMAD.MOV.U32 R9, RZ, RZ, R15 ;  /* 0x000000ffff097224 */ /* 0x000fce00078e000f */
        /* <DEDUP_REMOVED lines=9> */
.L_x_36:
[----:B------:R-:W-:-:S14]  /*1250*/  DSETP.NE.AND P0, PT, R6, RZ, PT ;  /* 0x000000ff0600722a */ /* 0x000fdc0003f05000 */
[----:B------:R-:W-:Y:S05]  /*1260*/  @!P0 BRA `(.L_x_38) ;  /* 0x0000000000588947 */ /* 0x000fea0003800000 */
[----:B------:R-:W-:-:S13]  /*1270*/  ISETP.GE.AND P0, PT, R7, RZ, PT ;  /* 0x000000ff0700720c */ /* 0x000fda0003f06270 */
[----:B------:R-:W-:Y:S01]  /*1280*/  @!P0 MOV R8, 0x0 ;  /* 0x0000000000088802 */ /* 0x000fe20000000f00 */
[----:B------:R-:W-:Y:S01]  /*1290*/  @!P0 IMAD.MOV.U32 R9, RZ, RZ, -0x80000 ;  /* 0xfff80000ff098424 */ /* 0x000fe200078e00ff */
        /* <DEDUP_REMOVED lines=17> */
[----:B------:R-:W-:Y:S01]  /*13b0*/  VIADD R9, R9, 0xfcb00000 ;  /* 0xfcb0000009097836 */ /* 0x000fe20000000000 */
[----:B------:R-:W-:Y:S06]  /*13c0*/  BRA `(.L_x_37) ;  /* 0x0000000000047947 */ /* 0x000fec0003800000 */
.L_x_38:
[----:B------:R-:W-:-:S11]  /*13d0*/  DADD R8, R6, R6 ;  /* 0x0000000006087229 */ /* 0x000fd60000000006 */
.L_x_37:
[----:B------:R-:W-:Y:S05]  /*13e0*/  BSYNC.RECONVERGENT B2 ;  /* 0x0000000000027941 */ /* 0x000fea0003800200 */
.L_x_35:
[----:B------:R-:W-:-:S04]  /*13f0*/  MOV R11, 0x0 ;  /* 0x00000000000b7802 */ /* 0x000fc80000000f00 */
[----:B------:R-:W-:Y:S05]  /*1400*/  RET.REL.NODEC R10 `(_Z16calc_CMandelbrotPiiiiffffi) ;  /* 0xffffffe80afc7950 */ /* 0x000fea0003c3ffff */
        .type           $_Z16calc_CMandelbrotPiiiiffffi$__internal_accurate_pow,@function
        .size           $_Z16calc_CMandelbrotPiiiiffffi$__internal_accurate_pow,(.L_x_104 - $_Z16calc_CMandelbrotPiiiiffffi$__internal_accurate_pow)
$_Z16calc_CMandelbrotPiiiiffffi$__internal_accurate_pow:
        /* <DEDUP_REMOVED lines=12> */
[----:B------:R-:W-:Y:S01]  /*14d0*/  @!P0 IMAD.MOV.U32 R10, RZ, RZ, R25 ;  /* 0x000000ffff0a8224 */ /* 0x000fe200078e0019 */
[----:B------:R-:W-:Y:S01]  /*14e0*/  @!P0 LEA.HI R28, R25, 0xffffffca, RZ, 0xc ;  /* 0xffffffca191c8811 */ /* 0x000fe200078f60ff */
[----:B------:R-:W-:-:S03]  /*14f0*/  @!P0 IMAD.MOV.U32 R12, RZ, RZ, R24 ;  /* 0x000000ffff0c8224 */ /* 0x000fc600078e0018 */
[----:B------:R-:W-:-:S04]  /*1500*/  LOP3.LUT R10, R10, 0x800fffff, RZ, 0xc0, !PT ;  /* 0x800fffff0a0a7812 */ /* 0x000fc800078ec0ff */
[----:B------:R-:W-:Y:S01]  /*1510*/  LOP3.LUT R13, R10, 0x3ff00000, RZ, 0xfc, !PT ;  /* 0x3ff000000a0d7812 */ /* 0x000fe200078efcff */
[----:B------:R-:W-:-:S03]  /*1520*/  IMAD.MOV.U32 R10, RZ, RZ, RZ ;  /* 0x000000ffff0a7224 */ /* 0x000fc600078e00ff */
[----:B------:R-:W-:-:S13]  /*1530*/  ISETP.GE.U32.AND P1, PT, R13, 0x3ff6a09f, PT ;  /* 0x3ff6a09f0d00780c */ /* 0x000fda0003f26070 */
[----:B------:R-:W-:-:S05]  /*1540*/  @P1 VIADD R11, R13, 0xfff00000 ;  /* 0xfff000000d0b1836 */ /* 0x000fca0000000000 */
[----:B------:R-:W-:-:S06]  /*1550*/  @P1 MOV R13, R11 ;  /* 0x0000000b000d1202 */ /* 0x000fcc0000000f00 */
        /* <DEDUP_REMOVED lines=37> */
[----:B------:R-:W-:Y:S02]  /*17b0*/  VIADD R21, R15, 0x100000 ;  /* 0x001000000f157836 */ /* 0x000fe40000000000 */
[----:B------:R-:W-:-:S03]  /*17c0*/  IMAD.MOV.U32 R20, RZ, RZ, R14 ;  /* 0x000000ffff147224 */ /* 0x000fc600078e000e */
        /* <DEDUP_REMOVED lines=23> */
[C---:B------:R-:W-:Y:S01]  /*1940*/  VIADD R16, R28.reuse, 0xfffffc01 ;  /* 0xfffffc011c107836 */ /* 0x040fe20000000000 */
[----:B------:R-:W-:-:S06]  /*1950*/  @P1 IADD3 R16, PT, PT, R28, -0x3fe, RZ ;  /* 0xfffffc021c101810 */ /* 0x000fcc0007ffe0ff */
        /* <DEDUP_REMOVED lines=19> */
[----:B------:R-:W-:Y:S02]  /*1a90*/  IMAD.MOV.U32 R10, RZ, RZ, 0x652b82fe ;  /* 0x652b82feff0a7424 */ /* 0x000fe400078e00ff */
[----:B------:R-:W-:-:S05]  /*1aa0*/  IMAD.MOV.U32 R11, RZ, RZ, 0x3ff71547 ;  /* 0x3ff71547ff0b7424 */ /* 0x000fca00078e00ff */
        /* <DEDUP_REMOVED lines=42> */
[----:B------:R-:W-:Y:S01]  /*1d50*/  IMAD R15, R10, 0x100000, R17 ;  /* 0x001000000a0f7824 */ /* 0x000fe200078e0211 */
[----:B------:R-:W-:Y:S01]  /*1d60*/  MOV R14, R16 ;  /* 0x00000010000e7202 */ /* 0x000fe20000000f00 */
        /* <DEDUP_REMOVED lines=10> */
[----:B------:R-:W-:Y:S01]  /*1e10*/  @!P1 LEA R11, R10, 0x3ff00000, 0x14 ;  /* 0x3ff000000a0b9811 */ /* 0x000fe200078ea0ff */
[----:B------:R-:W-:-:S06]  /*1e20*/  @!P1 IMAD.MOV.U32 R10, RZ, RZ, RZ ;  /* 0x000000ffff0a9224 */ /* 0x000fcc00078e00ff */
[----:B------:R-:W-:-:S11]  /*1e30*/  @!P1 DMUL R14, R16, R10 ;  /* 0x0000000a100e9228 */ /* 0x000fd60000000000 */
.L_x_39:
[----:B------:R-:W-:Y:S01]  /*1e40*/  DFMA R18, R18, R14, R14 ;  /* 0x0000000e1212722b */ /* 0x000fe2000000000e */
[----:B------:R-:W-:Y:S01]  /*1e50*/  IMAD.MOV.U32 R10, RZ, RZ, R27 ;  /* 0x000000ffff0a7224 */ /* 0x000fe200078e001b */
[----:B------:R-:W-:Y:S01]  /*1e60*/  DSETP.NEU.AND P0, PT, |R14|, +INF , PT ;  /* 0x7ff000000e00742a */ /* 0x000fe20003f0d200 */
[----:B------:R-:W-:-:S07]  /*1e70*/  IMAD.MOV.U32 R11, RZ, RZ, 0x0 ;  /* 0x00000000ff0b7424 */ /* 0x000fce00078e00ff */
[----:B------:R-:W-:Y:S02]  /*1e80*/  FSEL R12, R14, R18, !P0 ;  /* 0x000000120e0c7208 */ /* 0x000fe40004000000 */
[----:B------:R-:W-:Y:S01]  /*1e90*/  FSEL R14, R15, R19, !P0 ;  /* 0x000000130f0e7208 */ /* 0x000fe20004000000 */
[----:B------:R-:W-:Y:S06]  /*1ea0*/  RET.REL.NODEC R10 `(_Z16calc_CMandelbrotPiiiiffffi) ;  /* 0xffffffe00a547950 */ /* 0x000fec0003c3ffff */
.L_x_40:
        /* <DEDUP_REMOVED lines=13> */
.L_x_104:


//--------------------- .text._Z16calc_CMandelbrotPilii --------------------------
	.section	.text._Z16calc_CMandelbrotPilii,"ax",@progbits
	.align	128
        .global         _Z16calc_CMandelbrotPilii
        .type           _Z16calc_CMandelbrotPilii,@function
        .size           _Z16calc_CMandelbrotPilii,(.L_x_107 - _Z16calc_CMandelbrotPilii)
        .other          _Z16calc_CMandelbrotPilii,@"STO_CUDA_ENTRY STV_DEFAULT"
_Z16calc_CMandelbrotPilii:
.text._Z16calc_CMandelbrotPilii:
        /* <DEDUP_REMOVED lines=53> */
[----:B------:R-:W-:Y:S05]  /*0350*/  CALL.REL.NOINC `($__internal_3_$__cuda_sm20_div_rn_f64_full) ;  /* 0x00000008001c7944 */ /* 0x000fea0003c00000 */
.L_x_41:
        /* <DEDUP_REMOVED lines=17> */
[----:B------:R-:W-:Y:S01]  /*0470*/  IMAD.MOV.U32 R6, RZ, RZ, R4 ;  /* 0x000000ffff067224 */ /* 0x000fe200078e0004 */
[----:B------:R-:W-:Y:S02]  /*0480*/  MOV R7, R5 ;  /* 0x0000000500077202 */ /* 0x000fe40000000f00 */
[----:B------:R-:W-:-:S07]  /*0490*/  MOV R20, 0x4b0 ;  /* 0x000004b000147802 */ /* 0x000fce0000000f00 */
[----:B------:R-:W-:Y:S05]  /*04a0*/  CALL.REL.NOINC `($__internal_3_$__cuda_sm20_div_rn_f64_full) ;  /* 0x0000000400c87944 */ /* 0x000fea0003c00000 */
[----:B------:R-:W-:Y:S02]  /*04b0*/  IMAD.MOV.U32 R6, RZ, RZ, R2 ;  /* 0x000000ffff067224 */ /* 0x000fe400078e0002 */
[----:B------:R-:W-:-:S07]  /*04c0*/  IMAD.MOV.U32 R7, RZ, RZ, R3 ;  /* 0x000000ffff077224 */ /* 0x000fce00078e0003 */
.L_x_42:
[----:B------:R-:W0:Y:S01]  /*04d0*/  LDCU.64 UR6, c[0x0][0x388] ;  /* 0x00007100ff0677ac */ /* 0x000e220008000a00 */
[----:B------:R-:W1:Y:S01]  /*04e0*/  F2F.F32.F64 R5, R6 ;  /* 0x0000000600057310 */ /* 0x000e620000301000 */
[----:B------:R-:W-:Y:S01]  /*04f0*/  I2FP.F32.S32 R0, R0 ;  /* 0x0000000000007245 */ /* 0x000fe20000201400 */
[----:B------:R-:W-:Y:S01]  /*0500*/  IMAD.MOV.U32 R4, RZ, RZ, RZ ;  /* 0x000000ffff047224 */ /* 0x000fe200078e00ff */
[----:B------:R-:W-:Y:S01]  /*0510*/  I2FP.F32.S32 R10, R10 ;  /* 0x0000000a000a7245 */ /* 0x000fe20000201400 */
[----:B------:R-:W2:Y:S02]  /*0520*/  LDCU.64 UR4, c[0x0][0x358] ;  /* 0x00006b00ff0477ac */ /* 0x000ea40008000a00 */
[----:B------:R-:W-:Y:S02]  /*0530*/  FMUL R0, R11, R0 ;  /* 0x000000000b007220 */ /* 0x000fe40000400000 */
[----:B-1----:R-:W-:Y:S01]  /*0540*/  FFMA R5, R5, R10, -2 ;  /* 0xc000000005057423 */ /* 0x002fe2000000000a */
[----:B0-----:R-:W-:-:S04]  /*0550*/  UISETP.GE.U32.AND UP0, UPT, UR6, 0x1, UPT ;  /* 0x000000010600788c */ /* 0x001fc8000bf06070 */
[----:B------:R-:W-:-:S09]  /*0560*/  UISETP.GE.AND.EX UP0, UPT, UR7, URZ, UPT, UP0 ;  /* 0x000000ff0700728c */ /* 0x000fd2000bf06300 */
[----:B--2---:R-:W-:Y:S05]  /*0570*/  BRA.U !UP0, `(.L_x_43) ;  /* 0x0000000508847547 */ /* 0x004fea000b800000 */
[----:B------:R-:W-:Y:S01]  /*0580*/  BSSY.RECONVERGENT B0, `(.L_x_43) ;  /* 0x0000060000007945 */ /* 0x000fe20003800200 */
[----:B------:R-:W-:Y:S01]  /*0590*/  FADD R3, -R0, 2 ;  /* 0x4000000000037421 */ /* 0x000fe20000000100 */
[----:B------:R-:W-:Y:S01]  /*05a0*/  IMAD.MOV.U32 R2, RZ, RZ, RZ ;  /* 0x000000ffff027224 */ /* 0x000fe200078e00ff */
[----:B------:R-:W0:Y:S01]  /*05b0*/  LDCU.64 UR10, c[0x0][0x388] ;  /* 0x00007100ff0a77ac */ /* 0x000e220008000a00 */
[----:B------:R-:W-:Y:S02]  /*05c0*/  IMAD.MOV.U32 R4, RZ, RZ, RZ ;  /* 0x000000ffff047224 */ /* 0x000fe400078e00ff */
[----:B------:R-:W-:-:S07]  /*05d0*/  IMAD.MOV.U32 R0, RZ, RZ, RZ ;  /* 0x000000ffff007224 */ /* 0x000fce00078e00ff */
.L_x_53:
        /* <DEDUP_REMOVED lines=10> */
[----:B------:R-:W-:Y:S01]  /*0680*/  IMAD.MOV.U32 R12, RZ, RZ, R8 ;  /* 0x000000ffff0c7224 */ /* 0x000fe200078e0008 */
[----:B------:R-:W-:-:S07]  /*0690*/  MOV R28, R9 ;  /* 0x00000009001c7202 */ /* 0x000fce0000000f00 */
[----:B0-----:R-:W-:Y:S05]  /*06a0*/  CALL.REL.NOINC `($_Z16calc_CMandelbrotPilii$__internal_accurate_pow) ;  /* 0x0000000c00607944 */ /* 0x001fea0003c00000 */
[----:B------:R-:W-:Y:S05]  /*06b0*/  BSYNC.RECONVERGENT B1 ;  /* 0x0000000000017941 */ /* 0x000fea0003800200 */
.L_x_44:
        /* <DEDUP_REMOVED lines=16> */
.L_x_46:
[----:B------:R-:W-:Y:S05]  /*07c0*/  BSYNC.RECONVERGENT B1 ;  /* 0x0000000000017941 */ /* 0x000fea0003800200 */
.L_x_45:
[----:B------:R-:W-:Y:S01]  /*07d0*/  BSSY.RECONVERGENT B1, `(.L_x_47) ;  /* 0x0000005000017945 */ /* 0x000fe20003800200 */
[----:B------:R-:W-:Y:S01]  /*07e0*/  IMAD.MOV.U32 R12, RZ, RZ, R10 ;  /* 0x000000ffff0c7224 */ /* 0x000fe200078e000a */
[----:B------:R-:W-:Y:S01]  /*07f0*/  MOV R27, 0x820 ;  /* 0x00000820001b7802 */ /* 0x000fe20000000f00 */
[----:B------:R-:W-:-:S07]  /*0800*/  IMAD.MOV.U32 R28, RZ, RZ, R11 ;  /* 0x000000ffff1c7224 */ /* 0x000fce00078e000b */
[----:B------:R-:W-:Y:S05]  /*0810*/  CALL.REL.NOINC `($_Z16calc_CMandelbrotPilii$__internal_accurate_pow) ;  /* 0x0000000c00047944 */ /* 0x000fea0003c00000 */
[----:B------:R-:W-:Y:S05]  /*0820*/  BSYNC.RECONVERGENT B1 ;  /* 0x0000000000017941 */ /* 0x000fea0003800200 */
.L_x_47:
        /* <DEDUP_REMOVED lines=18> */
.L_x_49:
[----:B------:R-:W-:Y:S05]  /*0950*/  BSYNC.RECONVERGENT B1 ;  /* 0x0000000000017941 */ /* 0x000fea0003800200 */
.L_x_48:
[----:B------:R-:W-:Y:S01]  /*0960*/  FSEL R6, R6, RZ, P0 ;  /* 0x000000ff06067208 */ /* 0x000fe20000000000 */
[----:B------:R-:W-:Y:S01]  /*0970*/  IMAD.MOV.U32 R13, RZ, RZ, 0x3fd80000 ;  /* 0x3fd80000ff0d7424 */ /* 0x000fe200078e00ff */
[----:B------:R-:W-:Y:S01]  /*0980*/  FSEL R7, R7, 1.875, P0 ;  /* 0x3ff0000007077808 */ /* 0x000fe20000000000 */
[----:B------:R-:W-:Y:S01]  /*0990*/  BSSY.RECONVERGENT B1, `(.L_x_50) ;  /* 0x0000015000017945 */ /* 0x000fe20003800200 */
[----:B------:R-:W-:-:S04]  /*09a0*/  MOV R12, 0x0 ;  /* 0x00000000000c7802 */ /* 0x000fc80000000f00 */
        /* <DEDUP_REMOVED lines=16> */
[----:B------:R-:W-:Y:S05]  /*0ab0*/  CALL.REL.NOINC `($__internal_4_$__cuda_sm20_dsqrt_rn_f64_mediumpath_v1) ;  /* 0x0000000400b47944 */ /* 0x000fea0003c00000 */
[----:B------:R-:W-:Y:S02]  /*0ac0*/  IMAD.MOV.U32 R10, RZ, RZ, R8 ;  /* 0x000000ffff0a7224 */ /* 0x000fe400078e0008 */
[----:B------:R-:W-:-:S07]  /*0ad0*/  IMAD.MOV.U32 R11, RZ, RZ, R9 ;  /* 0x000000ffff0b7224 */ /* 0x000fce00078e0009 */
.L_x_51:
[----:B------:R-:W-:Y:S05]  /*0ae0*/  BSYNC.RECONVERGENT B1 ;  /* 0x0000000000017941 */ /* 0x000fea0003800200 */
.L_x_50:
[----:B------:R-:W0:Y:S02]  /*0af0*/  F2F.F32.F64 R10, R10 ;  /* 0x0000000a000a7310 */ /* 0x000e240000301000 */
[----:B0-----:R-:W-:-:S13]  /*0b00*/  FSETP.GT.AND P0, PT, R10, 2, PT ;  /* 0x400000000a00780b */ /* 0x001fda0003f04000 */
[----:B------:R-:W-:Y:S05]  /*0b10*/  @P0 BRA `(.L_x_52) ;  /* 0x0000000000180947 */ /* 0x000fea0003800000 */
[----:B------:R-:W-:-:S05]  /*0b20*/  VIADD R4, R4, 0x1 ;  /* 0x0000000104047836 */ /* 0x000fca0000000000 */
[----:B------:R-:W-:-:S04]  /*0b30*/  ISETP.GE.U32.AND P0, PT, R4, UR10, PT ;  /* 0x0000000a04007c0c */ /* 0x000fc8000bf06070 */
[----:B------:R-:W-:-:S13]  /*0b40*/  ISETP.GE.U32.AND.EX P0, PT, RZ, UR11, PT, P0 ;  /* 0x0000000bff007c0c */ /* 0x000fda000bf06100 */
[----:B------:R-:W-:Y:S05]  /*0b50*/  @!P0 BRA `(.L_x_53) ;  /* 0xfffffff800a08947 */ /* 0x000fea000383ffff */
[----:B------:R-:W0:Y:S02]  /*0b60*/  LDCU UR6, c[0x0][0x388] ;  /* 0x00007100ff0677ac */ /* 0x000e240008000800 */
[----:B0-----:R-:W-:-:S07]  /*0b70*/  IMAD.U32 R4, RZ, RZ, UR6 ;  /* 0x00000006ff047e24 */ /* 0x001fce000f8e00ff */
.L_x_52:
[----:B------:R-:W-:Y:S05]  /*0b80*/  BSYNC.RECONVERGENT B0 ;  /* 0x0000000000007941 */ /* 0x000fea0003800200 */
.L_x_43:
[----:B------:R-:W0:Y:S02]  /*0b90*/  LDC.64 R2, c[0x0][0x380] ;  /* 0x0000e000ff027b82 */ /* 0x000e240000000a00 */
[----:B0-----:R-:W-:-:S05]  /*0ba0*/  IMAD.WIDE R26, R26, 0x4, R2 ;  /* 0x000000041a1a7825 */ /* 0x001fca00078e0202 */
[----:B------:R-:W-:Y:S01]  /*0bb0*/  STG.E desc[UR4][R26.64], R4 ;  /* 0x000000041a007986 */ /* 0x000fe2000c101904 */
[----:B------:R-:W-:Y:S05]  /*0bc0*/  EXIT ;  /* 0x000000000000794d */ /* 0x000fea0003800000 */
        .weak           $__internal_3_$__cuda_sm20_div_rn_f64_full
        .type           $__internal_3_$__cuda_sm20_div_rn_f64_full,@function
        .size           $__internal_3_$__cuda_sm20_div_rn_f64_full,($__internal_4_$__cuda_sm20_dsqrt_rn_f64_mediumpath_v1 - $__internal_3_$__cuda_sm20_div_rn_f64_full)
$__internal_3_$__cuda_sm20_div_rn_f64_full:
[C---:B------:R-:W-:Y:S01]  /*0bd0*/  FSETP.GEU.AND P0, PT, |R7|.reuse, 1.469367938527859385e-39, PT ;  /* 0x001000000700780b */ /* 0x040fe20003f0e200 */
[----:B------:R-:W-:Y:S01]  /*0be0*/  IMAD.MOV.U32 R12, RZ, RZ, 0x1 ;  /* 0x00000001ff0c7424 */ /* 0x000fe200078e00ff */
[C---:B------:R-:W-:Y:S01]  /*0bf0*/  LOP3.LUT R4, R7.reuse, 0x800fffff, RZ, 0xc0, !PT ;  /* 0x800fffff07047812 */ /* 0x040fe200078ec0ff */
[----:B------:R-:W-:Y:S01]  /*0c00*/  IMAD.MOV.U32 R18, RZ, RZ, 0x1ca00000 ;  /* 0x1ca00000ff127424 */ /* 0x000fe200078e00ff */
[----:B------:R-:W-:Y:S02]  /*0c10*/  LOP3.LUT R16, R7, 0x7ff00000, RZ, 0xc0, !PT ;  /* 0x7ff0000007107812 */ /* 0x000fe400078ec0ff */
[----:B------:R-:W-:Y:S02]  /*0c20*/  LOP3.LUT R5, R4, 0x3ff00000, RZ, 0xfc, !PT ;  /* 0x3ff0000004057812 */ /* 0x000fe400078efcff */
[----:B------:R-:W-:Y:S02]  /*0c30*/  MOV R4, R6 ;  /* 0x0000000600047202 */ /* 0x000fe40000000f00 */
[----:B------:R-:W-:-:S03]  /*0c40*/  LOP3.LUT R19, R9, 0x7ff00000, RZ, 0xc0, !PT ;  /* 0x7ff0000009137812 */ /* 0x000fc600078ec0ff */
[----:B------:R-:W-:Y:S01]  /*0c50*/  @!P0 DMUL R4, R6, 8.98846567431157953865e+307 ;  /* 0x7fe0000006048828 */ /* 0x000fe20000000000 */
[----:B------:R-:W-:Y:S01]  /*0c60*/  ISETP.GE.U32.AND P1, PT, R19, R16, PT ;  /* 0x000000101300720c */ /* 0x000fe20003f26070 */
[----:B------:R-:W-:-:S04]  /*0c70*/  IMAD.MOV.U32 R21, RZ, RZ, R19 ;  /* 0x000000ffff157224 */ /* 0x000fc800078e0013 */
        /* <DEDUP_REMOVED lines=19> */
.L_x_54:
[----:B------:R-:W-:Y:S01]  /*0db0*/  VIADD R23, R21, 0xffffffff ;  /* 0xffffffff15177836 */ /* 0x000fe20000000000 */
[----:B------:R-:W-:Y:S01]  /*0dc0*/  DMUL R14, R12, R2 ;  /* 0x000000020c0e7228 */ /* 0x000fe20000000000 */
[----:B------:R-:W-:Y:S01]  /*0dd0*/  IMAD.MOV.U32 R22, RZ, RZ, R16 ;  /* 0x000000ffff167224 */ /* 0x000fe200078e0010 */
[----:B------:R-:W-:Y:S02]  /*0de0*/  @!P0 LOP3.LUT R22, R5, 0x7ff00000, RZ, 0xc0, !PT ;  /* 0x7ff0000005168812 */ /* 0x000fe400078ec0ff */
[----:B------:R-:W-:Y:S02]  /*0df0*/  ISETP.GT.U32.AND P0, PT, R23, 0x7feffffe, PT ;  /* 0x7feffffe1700780c */ /* 0x000fe40003f04070 */
[----:B------:R-:W-:Y:S02]  /*0e00*/  IADD3 R23, PT, PT, R22, -0x1, RZ ;  /* 0xffffffff16177810 */ /* 0x000fe40007ffe0ff */
[----:B------:R-:W-:Y:S02]  /*0e10*/  DFMA R16, R14, -R4, R2 ;  /* 0x800000040e10722b */ /* 0x000fe40000000002 */
[----:B------:R-:W-:-:S06]  /*0e20*/  ISETP.GT.U32.OR P0, PT, R23, 0x7feffffe, P0 ;  /* 0x7feffffe1700780c */ /* 0x000fcc0000704470 */
[----:B------:R-:W-:-:S07]  /*0e30*/  DFMA R16, R12, R16, R14 ;  /* 0x000000100c10722b */ /* 0x000fce000000000e */
        /* <DEDUP_REMOVED lines=28> */
.L_x_55:
[----:B------:R-:W-:-:S14]  /*1000*/  DSETP.NAN.AND P0, PT, R8, R8, PT ;  /* 0x000000080800722a */ /* 0x000fdc0003f08000 */
[----:B------:R-:W-:Y:S05]  /*1010*/  @P0 BRA `(.L_x_57) ;  /* 0x0000000000440947 */ /* 0x000fea0003800000 */
[----:B------:R-:W-:-:S14]  /*1020*/  DSETP.NAN.AND P0, PT, R6, R6, PT ;  /* 0x000000060600722a */ /* 0x000fdc0003f08000 */
[----:B------:R-:W-:Y:S05]  /*1030*/  @P0 BRA `(.L_x_58) ;  /* 0x0000000000300947 */ /* 0x000fea0003800000 */
[----:B------:R-:W-:Y:S01]  /*1040*/  ISETP.NE.AND P0, PT, R21, R22, PT ;  /* 0x000000161500720c */ /* 0x000fe20003f05270 */
[----:B------:R-:W-:Y:S01]  /*1050*/  IMAD.MOV.U32 R12, RZ, RZ, 0x0 ;  /* 0x00000000ff0c7424 */ /* 0x000fe200078e00ff */
        /* <DEDUP_REMOVED lines=10> */
.L_x_58:
[----:B------:R-:W-:Y:S01]  /*1100*/  LOP3.LUT R13, R7, 0x80000, RZ, 0xfc, !PT ;  /* 0x00080000070d7812 */ /* 0x000fe200078efcff */
[----:B------:R-:W-:Y:S01]  /*1110*/  IMAD.MOV.U32 R12, RZ, RZ, R6 ;  /* 0x000000ffff0c7224 */ /* 0x000fe200078e0006 */
[----:B------:R-:W-:Y:S06]  /*1120*/  BRA `(.L_x_56) ;  /* 0x0000000000087947 */ /* 0x000fec0003800000 */
.L_x_57:
[----:B------:R-:W-:Y:S01]  /*1130*/  LOP3.LUT R13, R9, 0x80000, RZ, 0xfc, !PT ;  /* 0x00080000090d7812 */ /* 0x000fe200078efcff */
[----:B------:R-:W-:-:S07]  /*1140*/  IMAD.MOV.U32 R12, RZ, RZ, R8 ;  /* 0x000000ffff0c7224 */ /* 0x000fce00078e0008 */
.L_x_56:
[----:B------:R-:W-:Y:S01]  /*1150*/  MOV R21, 0x0 ;  /* 0x0000000000157802 */ /* 0x000fe20000000f00 */
[----:B------:R-:W-:Y:S02]  /*1160*/  IMAD.MOV.U32 R2, RZ, RZ, R12 ;  /* 0x000000ffff027224 */ /* 0x000fe400078e000c */
[----:B------:R-:W-:Y:S01]  /*1170*/  IMAD.MOV.U32 R3, RZ, RZ, R13 ;  /* 0x000000ffff037224 */ /* 0x000fe200078e000d */
[----:B------:R-:W-:Y:S06]  /*1180*/  RET.REL.NODEC R20 `(_Z16calc_CMandelbrotPilii) ;  /* 0xffffffec149c7950 */ /* 0x000fec0003c3ffff */
        .weak           $__internal_4_$__cuda_sm20_dsqrt_rn_f64_mediumpath_v1
        .type           $__internal_4_$__cuda_sm20_dsqrt_rn_f64_mediumpath_v1,@function
        .size           $__internal_4_$__cuda_sm20_dsqrt_rn_f64_mediumpath_v1,($_Z16calc_CMandelbrotPilii$__internal_accurate_pow - $__internal_4_$__cuda_sm20_dsqrt_rn_f64_mediumpath_v1)
$__internal_4_$__cuda_sm20_dsqrt_rn_f64_mediumpath_v1:
        /* <DEDUP_REMOVED lines=14> */
.L_x_60:
[----:B------:R-:W-:-:S14]  /*1270*/  DSETP.NE.AND P0, PT, R6, RZ, PT ;  /* 0x000000ff0600722a */ /* 0x000fdc0003f05000 */
[----:B------:R-:W-:Y:S05]  /*1280*/  @!P0 BRA `(.L_x_62) ;  /* 0x0000000000588947 */ /* 0x000fea0003800000 */
[----:B------:R-:W-:-:S13]  /*1290*/  ISETP.GE.AND P0, PT, R7, RZ, PT ;  /* 0x000000ff0700720c */ /* 0x000fda0003f06270 */
[----:B------:R-:W-:Y:S02]  /*12a0*/  @!P0 IMAD.MOV.U32 R8, RZ, RZ, 0x0 ;  /* 0x00000000ff088424 */ /* 0x000fe400078e00ff */
[----:B------:R-:W-:Y:S01]  /*12b0*/  @!P0 IMAD.MOV.U32 R9, RZ, RZ, -0x80000 ;  /* 0xfff80000ff098424 */ /* 0x000fe200078e00ff */
[----:B------:R-:W-:Y:S06]  /*12c0*/  @!P0 BRA `(.L_x_61) ;  /* 0x00000000004c8947 */ /* 0x000fec0003800000 */
[----:B------:R-:W-:-:S13]  /*12d0*/  ISETP.GT.AND P0, PT, R7, 0x7fefffff, PT ;  /* 0x7fefffff0700780c */ /* 0x000fda0003f04270 */
[----:B------:R-:W-:Y:S05]  /*12e0*/  @P0 BRA `(.L_x_62) ;  /* 0x0000000000400947 */ /* 0x000fea0003800000 */
[----:B------:R-:W-:Y:S01]  /*12f0*/  DMUL R6, R6, 8.11296384146066816958e+31 ;  /* 0x4690000006067828 */ /* 0x000fe20000000000 */
[----:B------:R-:W-:Y:S01]  /*1300*/  IMAD.MOV.U32 R8, RZ, RZ, RZ ;  /* 0x000000ffff087224 */ /* 0x000fe200078e00ff */
[----:B------:R-:W-:Y:S01]  /*1310*/  MOV R14, 0x0 ;  /* 0x00000000000e7802 */ /* 0x000fe20000000f00 */
[----:B------:R-:W-:-:S03]  /*1320*/  IMAD.MOV.U32 R15, RZ, RZ, 0x3fd80000 ;  /* 0x3fd80000ff0f7424 */ /* 0x000fc600078e00ff */
        /* <DEDUP_REMOVED lines=12> */
.L_x_62:
[----:B------:R-:W-:-:S11]  /*13f0*/  DADD R8, R6, R6 ;  /* 0x0000000006087229 */ /* 0x000fd60000000006 */
.L_x_61:
[----:B------:R-:W-:Y:S05]  /*1400*/  BSYNC.RECONVERGENT B2 ;  /* 0x0000000000027941 */ /* 0x000fea0003800200 */
.L_x_59:
[----:B------:R-:W-:-:S04]  /*1410*/  IMAD.MOV.U32 R11, RZ, RZ, 0x0 ;  /* 0x00000000ff0b7424 */ /* 0x000fc800078e00ff */
[----:B------:R-:W-:Y:S05]  /*1420*/  RET.REL.NODEC R10 `(_Z16calc_CMandelbrotPilii) ;  /* 0xffffffe80af47950 */ /* 0x000fea0003c3ffff */
        .type           $_Z16calc_CMandelbrotPilii$__internal_accurate_pow,@function
        .size           $_Z16calc_CMandelbrotPilii$__internal_accurate_pow,(.L_x_107 - $_Z16calc_CMandelbrotPilii$__internal_accurate_pow)
$_Z16calc_CMandelbrotPilii$__internal_accurate_pow:
        /* <DEDUP_REMOVED lines=16> */
[----:B------:R-:W-:Y:S01]  /*1530*/  LOP3.LUT R13, R10, 0x3ff00000, RZ, 0xfc, !PT ;  /* 0x3ff000000a0d7812 */ /* 0x000fe200078efcff */
[----:B------:R-:W-:-:S03]  /*1540*/  IMAD.MOV.U32 R10, RZ, RZ, RZ ;  /* 0x000000ffff0a7224 */ /* 0x000fc600078e00ff */
        /* <DEDUP_REMOVED lines=145> */
.L_x_63:
[----:B------:R-:W-:Y:S01]  /*1e60*/  DFMA R18, R18, R14, R14 ;  /* 0x0000000e1212722b */ /* 0x000fe2000000000e */
[----:B------:R-:W-:Y:S01]  /*1e70*/  IMAD.MOV.U32 R10, RZ, RZ, R27 ;  /* 0x000000ffff0a7224 */ /* 0x000fe200078e001b */
[----:B------:R-:W-:Y:S01]  /*1e80*/  DSETP.NEU.AND P0, PT, |R14|, +INF , PT ;  /* 0x7ff000000e00742a */ /* 0x000fe20003f0d200 */
[----:B------:R-:W-:-:S07]  /*1e90*/  IMAD.MOV.U32 R11, RZ, RZ, 0x0 ;  /* 0x00000000ff0b7424 */ /* 0x000fce00078e00ff */
[----:B------:R-:W-:Y:S02]  /*1ea0*/  FSEL R12, R14, R18, !P0 ;  /* 0x000000120e0c7208 */ /* 0x000fe40004000000 */
[----:B------:R-:W-:Y:S01]  /*1eb0*/  FSEL R14, R15, R19, !P0 ;  /* 0x000000130f0e7208 */ /* 0x000fe20004000000 */
[----:B------:R-:W-:Y:S06]  /*1ec0*/  RET.REL.NODEC R10 `(_Z16calc_CMandelbrotPilii) ;  /* 0xffffffe00a4c7950 */ /* 0x000fec0003c3ffff */
.L_x_64:
        /* <DEDUP_REMOVED lines=11> */
.L_x_107:


//--------------------- .text._Z16calc_CMandelbrotPiifffii --------------------------
	.section	.text._Z16calc_CMandelbrotPiifffii,"ax",@progbits
	.align	128
        .global         _Z16calc_CMandelbrotPiifffii
        .type           _Z16calc_CMandelbrotPiifffii,@function
        .size           _Z16calc_CMandelbrotPiifffii,(.L_x_109 - _Z16calc_CMandelbrotPiifffii)
        .other          _Z16calc_CMandelbrotPiifffii,@"STO_CUDA_ENTRY STV_DEFAULT"
_Z16calc_CMandelbrotPiifffii:
.text._Z16calc_CMandelbrotPiifffii:
[----:B------:R-:W-:Y:S08]  /*0000*/  LDC R1, c[0x0][0x37c] ;  /* 0x0000df00ff017b82 */ /* 0x000ff00000000800 */
[----:B------:R-:W0:Y:S01]  /*0010*/  LDC R9, c[0x0][0x398] ;  /* 0x0000e600ff097b82 */ /* 0x000e220000000800 */
[----:B------:R-:W1:Y:S01]  /*0020*/  S2R R26, SR_CTAID.X ;  /* 0x00000000001a7919 */ /* 0x000e620000002500 */
[----:B------:R-:W1:Y:S01]  /*0030*/  LDCU UR4, c[0x0][0x360] ;  /* 0x00006c00ff0477ac */ /* 0x000e620008000800 */
[----:B------:R-:W1:Y:S01]  /*0040*/  S2R R5, SR_TID.X ;  /* 0x0000000000057919 */ /* 0x000e620000002100 */
[----:B------:R-:W2:Y:S01]  /*0050*/  LDCU.64 UR6, c[0x0][0x388] ;  /* 0x00007100ff0677ac */ /* 0x000ea20008000a00 */
[----:B0-----:R-:W-:Y:S01]  /*0060*/  IABS R7, R9 ;  /* 0x0000000900077213 */ /* 0x001fe20000000000 */
[----:B--2---:R-:W-:-:S03]  /*0070*/  UISETP.GE.AND UP0, UPT, UR6, 0x1, UPT ;  /* 0x000000010600788c */ /* 0x004fc6000bf06270 */
[----:B------:R-:W0:Y:S01]  /*0080*/  I2F.RP R0, R7 ;  /* 0x0000000700007306 */ /* 0x000e220000209400 */
[----:B-1----:R-:W-:Y:S01]  /*0090*/  IMAD R26, R26, UR4, R5 ;  /* 0x000000041a1a7c24 */ /* 0x002fe2000f8e0205 */
[----:B------:R-:W1:Y:S06]  /*00a0*/  LDCU.64 UR4, c[0x0][0x358] ;  /* 0x00006b00ff0477ac */ /* 0x000e6c0008000a00 */
[----:B0-----:R-:W0:Y:S02]  /*00b0*/  MUFU.RCP R0, R0 ;  /* 0x0000000000007308 */ /* 0x001e240000001000 */
[----:B0-----:R-:W-:Y:S01]  /*00c0*/  VIADD R2, R0, 0xffffffe ;  /* 0x0ffffffe00027836 */ /* 0x001fe20000000000 */
[----:B------:R-:W-:-:S05]  /*00d0*/  IABS R0, R26 ;  /* 0x0000001a00007213 */ /* 0x000fca0000000000 */
[----:B------:R0:W2:Y:S02]  /*00e0*/  F2I.FTZ.U32.TRUNC.NTZ R3, R2 ;  /* 0x0000000200037305 */ /* 0x0000a4000021f000 */
[----:B0-----:R-:W-:Y:S02]  /*00f0*/  IMAD.MOV.U32 R2, RZ, RZ, RZ ;  /* 0x000000ffff027224 */ /* 0x001fe400078e00ff */
[----:B--2---:R-:W-:-:S04]  /*0100*/  IMAD.MOV R4, RZ, RZ, -R3 ;  /* 0x000000ffff047224 */ /* 0x004fc800078e0a03 */
[----:B------:R-:W-:-:S04]  /*0110*/  IMAD R5, R4, R7, RZ ;  /* 0x0000000704057224 */ /* 0x000fc800078e02ff */
[----:B------:R-:W-:-:S06]  /*0120*/  IMAD.HI.U32 R3, R3, R5, R2 ;  /* 0x0000000503037227 */ /* 0x000fcc00078e0002 */
[----:B------:R-:W-:-:S04]  /*0130*/  IMAD.HI.U32 R3, R3, R0, RZ ;  /* 0x0000000003037227 */ /* 0x000fc800078e00ff */
[----:B------:R-:W-:-:S04]  /*0140*/  IMAD.MOV R2, RZ, RZ, -R3 ;  /* 0x000000ffff027224 */ /* 0x000fc800078e0a03 */
[----:B------:R-:W-:-:S05]  /*0150*/  IMAD R0, R7, R2, R0 ;  /* 0x0000000207007224 */ /* 0x000fca00078e0200 */
[----:B------:R-:W-:-:S13]  /*0160*/  ISETP.GT.U32.AND P1, PT, R7, R0, PT ;  /* 0x000000000700720c */ /* 0x000fda0003f24070 */
[----:B------:R-:W-:Y:S01]  /*0170*/  @!P1 IMAD.IADD R0, R0, 0x1, -R7 ;  /* 0x0000000100009824 */ /* 0x000fe200078e0a07 */
[----:B------:R-:W-:Y:S02]  /*0180*/  @!P1 IADD3 R3, PT, PT, R3, 0x1, RZ ;  /* 0x0000000103039810 */ /* 0x000fe40007ffe0ff */
[----:B------:R-:W-:Y:S02]  /*0190*/  ISETP.NE.AND P1, PT, R9, RZ, PT ;  /* 0x000000ff0900720c */ /* 0x000fe40003f25270 */
[----:B------:R-:W-:Y:S02]  /*01a0*/  ISETP.GE.U32.AND P0, PT, R0, R7, PT ;  /* 0x000000070000720c */ /* 0x000fe40003f06070 */
[----:B------:R-:W-:Y:S01]  /*01b0*/  LOP3.LUT R0, R26, R9, RZ, 0x3c, !PT ;  /* 0x000000091a007212 */ /* 0x000fe200078e3cff */
[----:B------:R-:W0:Y:S03]  /*01c0*/  LDC.64 R6, c[0x0][0x390] ;  /* 0x0000e400ff067b82 */ /* 0x000e260000000a00 */
[----:B------:R-:W-:-:S07]  /*01d0*/  ISETP.GE.AND P2, PT, R0, RZ, PT ;  /* 0x000000ff0000720c */ /* 0x000fce0003f46270 */
[----:B------:R-:W-:-:S06]  /*01e0*/  @P0 VIADD R3, R3, 0x1 ;  /* 0x0000000103030836 */ /* 0x000fcc0000000000 */
[----:B------:R-:W-:Y:S01]  /*01f0*/  @!P2 IMAD.MOV R3, RZ, RZ, -R3 ;  /* 0x000000ffff03a224 */ /* 0x000fe200078e0a03 */
[----:B------:R-:W-:-:S04]  /*0200*/  @!P1 LOP3.LUT R3, RZ, R9, RZ, 0x33, !PT ;  /* 0x00000009ff039212 */ /* 0x000fc800078e33ff */
[----:B------:R-:W-:Y:S01]  /*0210*/  I2FP.F32.S32 R2, R3 ;  /* 0x0000000300027245 */ /* 0x000fe20000201400 */
[----:B------:R-:W-:-:S04]  /*0220*/  IMAD.MOV R0, RZ, RZ, -R3 ;  /* 0x000000ffff007224 */ /* 0x000fc800078e0a03 */
[----:B------:R-:W-:Y:S02]  /*0230*/  IMAD R0, R9, R0, R26 ;  /* 0x0000000009007224 */ /* 0x000fe400078e021a */
[----:B0-----:R-:W-:-:S03]  /*0240*/  FFMA R5, -R2, R7, UR7 ;  /* 0x0000000702057e23 */ /* 0x001fc60008000107 */
[----:B------:R-:W-:-:S05]  /*0250*/  I2FP.F32.S32 R3, R0 ;  /* 0x0000000000037245 */ /* 0x000fca0000201400 */
[----:B------:R-:W-:Y:S01]  /*0260*/  FFMA R4, -R3, R7, R6 ;  /* 0x0000000703047223 */ /* 0x000fe20000000106 */
[----:B------:R-:W-:Y:S01]  /*0270*/  IMAD.MOV.U32 R3, RZ, RZ, RZ ;  /* 0x000000ffff037224 */ /* 0x000fe200078e00ff */
[----:B-1----:R-:W-:Y:S06]  /*0280*/  BRA.U !UP0, `(.L_x_65) ;  /* 0x0000000508787547 */ /* 0x002fec000b800000 */
[----:B------:R-:W-:Y:S01]  /*0290*/  HFMA2 R0, -RZ, RZ, 0, 0 ;  /* 0x00000000ff007431 */ /* 0x000fe200000001ff */
[----:B------:R-:W-:Y:S01]  /*02a0*/  BSSY.RECONVERGENT B0, `(.L_x_65) ;  /* 0x000005c000007945 */ /* 0x000fe20003800200 */
[----:B------:R-:W-:Y:S01]  /*02b0*/  CS2R R2, SRZ ;  /* 0x0000000000027805 */ /* 0x000fe2000001ff00 */
[----:B------:R-:W0:Y:S06]  /*02c0*/  LDCU UR10, c[0x0][0x388] ;  /* 0x00007100ff0a77ac */ /* 0x000e2c0008000800 */
.L_x_75:
        /* <DEDUP_REMOVED lines=12> */
[----:B0-----:R-:W-:Y:S05]  /*0390*/  CALL.REL.NOINC `($_Z16calc_CMandelbrotPiifffii$__internal_accurate_pow) ;  /* 0x0000000400ec7944 */ /* 0x001fea0003c00000 */
[----:B------:R-:W-:Y:S05]  /*03a0*/  BSYNC.RECONVERGENT B1 ;  /* 0x0000000000017941 */ /* 0x000fea0003800200 */
.L_x_66:
        /* <DEDUP_REMOVED lines=16> */
.L_x_68:
[----:B------:R-:W-:Y:S05]  /*04b0*/  BSYNC.RECONVERGENT B1 ;  /* 0x0000000000017941 */ /* 0x000fea0003800200 */
.L_x_67:
[----:B------:R-:W-:Y:S01]  /*04c0*/  BSSY.RECONVERGENT B1, `(.L_x_69) ;  /* 0x0000005000017945 */ /* 0x000fe20003800200 */
[----:B------:R-:W-:Y:S01]  /*04d0*/  MOV R12, R10 ;  /* 0x0000000a000c7202 */ /* 0x000fe20000000f00 */
[----:B------:R-:W-:Y:S01]  /*04e0*/  IMAD.MOV.U32 R28, RZ, RZ, R11 ;  /* 0x000000ffff1c7224 */ /* 0x000fe200078e000b */
[----:B------:R-:W-:-:S07]  /*04f0*/  MOV R27, 0x510 ;  /* 0x00000510001b7802 */ /* 0x000fce0000000f00 */
[----:B------:R-:W-:Y:S05]  /*0500*/  CALL.REL.NOINC `($_Z16calc_CMandelbrotPiifffii$__internal_accurate_pow) ;  /* 0x0000000400907944 */ /* 0x000fea0003c00000 */
[----:B------:R-:W-:Y:S05]  /*0510*/  BSYNC.RECONVERGENT B1 ;  /* 0x0000000000017941 */ /* 0x000fea0003800200 */
.L_x_69:
        /* <DEDUP_REMOVED lines=18> */
.L_x_71:
[----:B------:R-:W-:Y:S05]  /*0640*/  BSYNC.RECONVERGENT B1 ;  /* 0x0000000000017941 */ /* 0x000fea0003800200 */
.L_x_70:
        /* <DEDUP_REMOVED lines=21> */
[----:B------:R-:W-:Y:S05]  /*07a0*/  CALL.REL.NOINC `($__internal_5_$__cuda_sm20_dsqrt_rn_f64_mediumpath_v1) ;  /* 0x0000000000407944 */ /* 0x000fea0003c00000 */
[----:B------:R-:W-:Y:S01]  /*07b0*/  IMAD.MOV.U32 R10, RZ, RZ, R8 ;  /* 0x000000ffff0a7224 */ /* 0x000fe200078e0008 */
[----:B------:R-:W-:-:S07]  /*07c0*/  MOV R11, R9 ;  /* 0x00000009000b7202 */ /* 0x000fce0000000f00 */
.L_x_73:
[----:B------:R-:W-:Y:S05]  /*07d0*/  BSYNC.RECONVERGENT B1 ;  /* 0x0000000000017941 */ /* 0x000fea0003800200 */
.L_x_72:
        /* <DEDUP_REMOVED lines=8> */
.L_x_74:
[----:B------:R-:W-:Y:S05]  /*0860*/  BSYNC.RECONVERGENT B0 ;  /* 0x0000000000007941 */ /* 0x000fea0003800200 */
.L_x_65:
[----:B------:R-:W0:Y:S02]  /*0870*/  LDC.64 R4, c[0x0][0x380] ;  /* 0x0000e000ff047b82 */ /* 0x000e240000000a00 */
[----:B0-----:R-:W-:-:S05]  /*0880*/  IMAD.WIDE R26, R26, 0x4, R4 ;  /* 0x000000041a1a7825 */ /* 0x001fca00078e0204 */
[----:B------:R-:W-:Y:S01]  /*0890*/  STG.E desc[UR4][R26.64], R3 ;  /* 0x000000031a007986 */ /* 0x000fe2000c101904 */
[----:B------:R-:W-:Y:S05]  /*08a0*/  EXIT ;  /* 0x000000000000794d */ /* 0x000fea0003800000 */
        .weak           $__internal_5_$__cuda_sm20_dsqrt_rn_f64_mediumpath_v1
        .type           $__internal_5_$__cuda_sm20_dsqrt_rn_f64_mediumpath_v1,@function
        .size           $__internal_5_$__cuda_sm20_dsqrt_rn_f64_mediumpath_v1,($_Z16calc_CMandelbrotPiifffii$__internal_accurate_pow - $__internal_5_$__cuda_sm20_dsqrt_rn_f64_mediumpath_v1)
$__internal_5_$__cuda_sm20_dsqrt_rn_f64_mediumpath_v1:
[----:B------:R-:W-:Y:S01]  /*08b0*/  ISETP.GE.U32.AND P0, PT, R8, -0x3400000, PT ;  /* 0xfcc000000800780c */ /* 0x000fe20003f06070 */
[----:B------:R-:W-:Y:S01]  /*08c0*/  BSSY.RECONVERGENT B2, `(.L_x_76) ;  /* 0x0000026000027945 */ /* 0x000fe20003800200 */
[----:B------:R-:W-:Y:S01]  /*08d0*/  IMAD.MOV.U32 R16, RZ, RZ, R18 ;  /* 0x000000ffff107224 */ /* 0x000fe200078e0012 */
[----:B------:R-:W-:Y:S01]  /*08e0*/  MOV R9, R15 ;  /* 0x0000000f00097202 */ /* 0x000fe20000000f00 */
[----:B------:R-:W-:-:S09]  /*08f0*/  IMAD.MOV.U32 R8, RZ, RZ, R14 ;  /* 0x000000ffff087224 */ /* 0x000fd200078e000e */
        /* <DEDUP_REMOVED lines=9> */
.L_x_77:
        /* <DEDUP_REMOVED lines=24> */
.L_x_79:
[----:B------:R-:W-:-:S11]  /*0b10*/  DADD R8, R6, R6 ;  /* 0x0000000006087229 */ /* 0x000fd60000000006 */
.L_x_78:
[----:B------:R-:W-:Y:S05]  /*0b20*/  BSYNC.RECONVERGENT B2 ;  /* 0x0000000000027941 */ /* 0x000fea0003800200 */
.L_x_76:
[----:B------:R-:W-:-:S04]  /*0b30*/  IMAD.MOV.U32 R11, RZ, RZ, 0x0 ;  /* 0x00000000ff0b7424 */ /* 0x000fc800078e00ff */
[----:B------:R-:W-:Y:S05]  /*0b40*/  RET.REL.NODEC R10 `(_Z16calc_CMandelbrotPiifffii) ;  /* 0xfffffff40a2c7950 */ /* 0x000fea0003c3ffff */
        .type           $_Z16calc_CMandelbrotPiifffii$__internal_accurate_pow,@function
        .size           $_Z16calc_CMandelbrotPiifffii$__internal_accurate_pow,(.L_x_109 - $_Z16calc_CMandelbrotPiifffii$__internal_accurate_pow)
$_Z16calc_CMandelbrotPiifffii$__internal_accurate_pow:
[----:B------:R-:W-:Y:S01]  /*0b50*/  ISETP.GT.U32.AND P0, PT, R28, 0xfffff, PT ;  /* 0x000fffff1c00780c */ /* 0x000fe20003f04070 */
[----:B------:R-:W-:Y:S01]  /*0b60*/  IMAD.MOV.U32 R11, RZ, RZ, R28 ;  /* 0x000000ffff0b7224 */ /* 0x000fe200078e001c */
[----:B------:R-:W-:Y:S01]  /*0b70*/  MOV R10, R12 ;  /* 0x0000000c000a7202 */ /* 0x000fe20000000f00 */
[----:B------:R-:W-:Y:S01]  /*0b80*/  IMAD.MOV.U32 R14, RZ, RZ, 0x41ad3b5a ;  /* 0x41ad3b5aff0e7424 */ /* 0x000fe200078e00ff */
[----:B------:R-:W-:Y:S01]  /*0b90*/  UMOV UR6, 0x7d2cafe2 ;  /* 0x7d2cafe200067882 */ /* 0x000fe20000000000 */
[----:B------:R-:W-:Y:S01]  /*0ba0*/  IMAD.MOV.U32 R15, RZ, RZ, 0x3ed0f5d2 ;  /* 0x3ed0f5d2ff0f7424 */ /* 0x000fe200078e00ff */
[----:B------:R-:W-:Y:S01]  /*0bb0*/  UMOV UR7, 0x3eb0f5ff ;  /* 0x3eb0f5ff00077882 */ /* 0x000fe20000000000 */
[----:B------:R-:W-:Y:S01]  /*0bc0*/  UMOV UR8, 0x3b39803f ;  /* 0x3b39803f00087882 */ /* 0x000fe20000000000 */
        /* <DEDUP_REMOVED lines=11> */
[----:B------:R-:W-:-:S05]  /*0c80*/  @P1 IADD3 R11, PT, PT, R13, -0x100000, RZ ;  /* 0xfff000000d0b1810 */ /* 0x000fca0007ffe0ff */
        /* <DEDUP_REMOVED lines=38> */
[----:B------:R-:W-:Y:S01]  /*0ef0*/  IADD3 R21, PT, PT, R15, 0x100000, RZ ;  /* 0x001000000f157810 */ /* 0x000fe20007ffe0ff */
[----:B------:R-:W-:-:S04]  /*0f00*/  IMAD.MOV.U32 R20, RZ, RZ, R14 ;  /* 0x000000ffff147224 */ /* 0x000fc800078e000e */
        /* <DEDUP_REMOVED lines=103> */
.L_x_80:
[----:B------:R-:W-:Y:S01]  /*1580*/  DFMA R18, R18, R14, R14 ;  /* 0x0000000e1212722b */ /* 0x000fe2000000000e */
[----:B------:R-:W-:Y:S01]  /*1590*/  IMAD.MOV.U32 R10, RZ, RZ, R27 ;  /* 0x000000ffff0a7224 */ /* 0x000fe200078e001b */
[----:B------:R-:W-:Y:S01]  /*15a0*/  DSETP.NEU.AND P0, PT, |R14|, +INF , PT ;  /* 0x7ff000000e00742a */ /* 0x000fe20003f0d200 */
[----:B------:R-:W-:-:S07]  /*15b0*/  IMAD.MOV.U32 R11, RZ, RZ, 0x0 ;  /* 0x00000000ff0b7424 */ /* 0x000fce00078e00ff */
[----:B------:R-:W-:Y:S02]  /*15c0*/  FSEL R12, R14, R18, !P0 ;  /* 0x000000120e0c7208 */ /* 0x000fe40004000000 */
[----:B------:R-:W-:Y:S01]  /*15d0*/  FSEL R14, R15, R19, !P0 ;  /* 0x000000130f0e7208 */ /* 0x000fe20004000000 */
[----:B------:R-:W-:Y:S06]  /*15e0*/  RET.REL.NODEC R10 `(_Z16calc_CMandelbrotPiifffii) ;  /* 0xffffffe80a847950 */ /* 0x000fec0003c3ffff */
.L_x_81:
        /* <DEDUP_REMOVED lines=9> */
.L_x_109:


//--------------------- .text._Z14calc_CJuliasetPfffifffii --------------------------
	.section	.text._Z14calc_CJuliasetPfffifffii,"ax",@progbits
	.align	128
        .global         _Z14calc_CJuliasetPfffifffii
        .type           _Z14calc_CJuliasetPfffifffii,@function
        .size           _Z14calc_CJuliasetPfffifffii,(.L_x_111 - _Z14calc_CJuliasetPfffifffii)
        .other          _Z14calc_CJuliasetPfffifffii,@"STO_CUDA_ENTRY STV_DEFAULT"
_Z14calc_CJuliasetPfffifffii:
.text._Z14calc_CJuliasetPfffifffii:
[----:B------:R-:W-:Y:S08]  /*0000*/  LDC R1, c[0x0][0x37c] ;  /* 0x0000df00ff017b82 */ /* 0x000ff00000000800 */
[----:B------:R-:W0:Y:S01]  /*0010*/  LDC R9, c[0x0][0x3a0] ;  /* 0x0000e800ff097b82 */ /* 0x000e220000000800 */
[----:B------:R-:W1:Y:S01]  /*0020*/  S2R R26, SR_CTAID.X ;  /* 0x00000000001a7919 */ /* 0x000e620000002500 */
[----:B------:R-:W1:Y:S01]  /*0030*/  LDCU UR4, c[0x0][0x360] ;  /* 0x00006c00ff0477ac */ /* 0x000e620008000800 */
[----:B------:R-:W1:Y:S05]  /*0040*/  S2R R5, SR_TID.X ;  /* 0x0000000000057919 */ /* 0x000e6a0000002100 */
[----:B------:R-:W2:Y:S01]  /*0050*/  LDC.64 R10, c[0x0][0x390] ;  /* 0x0000e400ff0a7b82 */ /* 0x000ea20000000a00 */
[----:B0-----:R-:W-:-:S04]  /*0060*/  IABS R7, R9 ;  /* 0x0000000900077213 */ /* 0x001fc80000000000 */
[----:B------:R-:W0:Y:S01]  /*0070*/  I2F.RP R0, R7 ;  /* 0x0000000700007306 */ /* 0x000e220000209400 */
[----:B-1----:R-:W-:Y:S01]  /*0080*/  IMAD R26, R26, UR4, R5 ;  /* 0x000000041a1a7c24 */ /* 0x002fe2000f8e0205 */
[----:B------:R-:W1:Y:S06]  /*0090*/  LDCU.64 UR4, c[0x0][0x358] ;  /* 0x00006b00ff0477ac */ /* 0x000e6c0008000a00 */
[----:B0-----:R-:W0:Y:S02]  /*00a0*/  MUFU.RCP R0, R0 ;  /* 0x0000000000007308 */ /* 0x001e240000001000 */
[----:B0-----:R-:W-:Y:S01]  /*00b0*/  VIADD R2, R0, 0xffffffe ;  /* 0x0ffffffe00027836 */ /* 0x001fe20000000000 */
[----:B------:R-:W-:-:S05]  /*00c0*/  IABS R0, R26 ;  /* 0x0000001a00007213 */ /* 0x000fca0000000000 */
[----:B------:R0:W3:Y:S02]  /*00d0*/  F2I.FTZ.U32.TRUNC.NTZ R3, R2 ;  /* 0x0000000200037305 */ /* 0x0000e4000021f000 */
[----:B0-----:R-:W-:Y:S02]  /*00e0*/  IMAD.MOV.U32 R2, RZ, RZ, RZ ;  /* 0x000000ffff027224 */ /* 0x001fe400078e00ff */
[----:B---3--:R-:W-:-:S04]  /*00f0*/  IMAD.MOV R4, RZ, RZ, -R3 ;  /* 0x000000ffff047224 */ /* 0x008fc800078e0a03 */
[----:B------:R-:W-:-:S04]  /*0100*/  IMAD R5, R4, R7, RZ ;  /* 0x0000000704057224 */ /* 0x000fc800078e02ff */
[----:B------:R-:W-:-:S06]  /*0110*/  IMAD.HI.U32 R3, R3, R5, R2 ;  /* 0x0000000503037227 */ /* 0x000fcc00078e0002 */
[----:B------:R-:W-:-:S04]  /*0120*/  IMAD.HI.U32 R3, R3, R0, RZ ;  /* 0x0000000003037227 */ /* 0x000fc800078e00ff */
[----:B------:R-:W-:-:S04]  /*0130*/  IMAD.MOV R2, RZ, RZ, -R3 ;  /* 0x000000ffff027224 */ /* 0x000fc800078e0a03 */
[----:B------:R-:W-:-:S05]  /*0140*/  IMAD R0, R7, R2, R0 ;  /* 0x0000000207007224 */ /* 0x000fca00078e0200 */
[----:B------:R-:W-:-:S13]  /*0150*/  ISETP.GT.U32.AND P1, PT, R7, R0, PT ;  /* 0x000000000700720c */ /* 0x000fda0003f24070 */
[-C--:B------:R-:W-:Y:S01]  /*0160*/  @!P1 IADD3 R0, PT, PT, R0, -R7.reuse, RZ ;  /* 0x8000000700009210 */ /* 0x080fe20007ffe0ff */
[----:B------:R-:W-:Y:S01]  /*0170*/  @!P1 VIADD R3, R3, 0x1 ;  /* 0x0000000103039836 */ /* 0x000fe20000000000 */
[----:B------:R-:W-:Y:S02]  /*0180*/  ISETP.NE.AND P1, PT, R9, RZ, PT ;  /* 0x000000ff0900720c */ /* 0x000fe40003f25270 */
[----:B------:R-:W-:Y:S02]  /*0190*/  ISETP.GE.U32.AND P0, PT, R0, R7, PT ;  /* 0x000000070000720c */ /* 0x000fe40003f06070 */
[----:B------:R-:W-:Y:S01]  /*01a0*/  LOP3.LUT R0, R26, R9, RZ, 0x3c, !PT ;  /* 0x000000091a007212 */ /* 0x000fe200078e3cff */
[----:B------:R-:W0:Y:S03]  /*01b0*/  LDC.64 R6, c[0x0][0x398] ;  /* 0x0000e600ff067b82 */ /* 0x000e260000000a00 */
[----:B------:R-:W-:-:S07]  /*01c0*/  ISETP.GE.AND P2, PT, R0, RZ, PT ;  /* 0x000000ff0000720c */ /* 0x000fce0003f46270 */
[----:B------:R-:W-:Y:S01]  /*01d0*/  @P0 VIADD R3, R3, 0x1 ;  /* 0x0000000103030836 */ /* 0x000fe20000000000 */
[----:B--2---:R-:W-:-:S05]  /*01e0*/  ISETP.GE.AND P0, PT, R10, 0x1, PT ;  /* 0x000000010a00780c */ /* 0x004fca0003f06270 */
[----:B------:R-:W-:Y:S01]  /*01f0*/  @!P2 IMAD.MOV R3, RZ, RZ, -R3 ;  /* 0x000000ffff03a224 */ /* 0x000fe200078e0a03 */
[----:B------:R-:W-:-:S04]  /*0200*/  @!P1 LOP3.LUT R3, RZ, R9, RZ, 0x33, !PT ;  /* 0x00000009ff039212 */ /* 0x000fc800078e33ff */
[----:B------:R-:W-:Y:S01]  /*0210*/  I2FP.F32.S32 R2, R3 ;  /* 0x0000000300027245 */ /* 0x000fe20000201400 */
[----:B------:R-:W-:-:S04]  /*0220*/  IMAD.MOV R0, RZ, RZ, -R3 ;  /* 0x000000ffff007224 */ /* 0x000fc800078e0a03 */
[----:B------:R-:W-:Y:S02]  /*0230*/  IMAD R0, R9, R0, R26 ;  /* 0x0000000009007224 */ /* 0x000fe400078e021a */
[----:B0-----:R-:W-:-:S03]  /*0240*/  FFMA R3, -R2, R7, R11 ;  /* 0x0000000702037223 */ /* 0x001fc6000000010b */
[----:B------:R-:W-:-:S05]  /*0250*/  I2FP.F32.S32 R5, R0 ;  /* 0x0000000000057245 */ /* 0x000fca0000201400 */
[----:B------:R-:W-:Y:S01]  /*0260*/  FFMA R2, -R5, R7, R6 ;  /* 0x0000000705027223 */ /* 0x000fe20000000106 */
[----:B------:R-:W-:Y:S01]  /*0270*/  HFMA2 R5, -RZ, RZ, 0, 0 ;  /* 0x00000000ff057431 */ /* 0x000fe200000001ff */
[----:B-1----:R-:W-:Y:S06]  /*0280*/  @!P0 BRA `(.L_x_82) ;  /* 0x00000004007c8947 */ /* 0x002fec0003800000 */
[----:B------:R-:W-:Y:S01]  /*0290*/  BSSY.RECONVERGENT B0, `(.L_x_83) ;  /* 0x000005d000007945 */ /* 0x000fe20003800200 */
[----:B------:R-:W-:Y:S01]  /*02a0*/  IMAD.MOV.U32 R0, RZ, RZ, RZ ;  /* 0x000000ffff007224 */ /* 0x000fe200078e00ff */
[----:B------:R-:W0:Y:S01]  /*02b0*/  LDCU UR12, c[0x0][0x390] ;  /* 0x00007200ff0c77ac */ /* 0x000e220008000800 */
[----:B------:R-:W1:Y:S05]  /*02c0*/  LDCU.64 UR6, c[0x0][0x388] ;  /* 0x00007100ff0677ac */ /* 0x000e6a0008000a00 */
.L_x_93:
[C---:B------:R-:W-:Y:S01]  /*02d0*/  FMUL R4, R2.reuse, R2 ;  /* 0x0000000202047220 */ /* 0x040fe20000400000 */
[CC--:B------:R-:W-:Y:S01]  /*02e0*/  FMUL R5, R2.reuse, R3.reuse ;  /* 0x0000000302057220 */ /* 0x0c0fe20000400000 */
[----:B------:R-:W-:Y:S01]  /*02f0*/  BSSY.RECONVERGENT B1, `(.L_x_84) ;  /* 0x000000b000017945 */ /* 0x000fe20003800200 */
[----:B------:R-:W-:Y:S01]  /*0300*/  MOV R27, 0x3a0 ;  /* 0x000003a0001b7802 */ /* 0x000fe20000000f00 */
[-C--:B------:R-:W-:Y:S01]  /*0310*/  FFMA R4, R3, R3.reuse, -R4 ;  /* 0x0000000303047223 */ /* 0x080fe20000000804 */
[----:B------:R-:W-:-:S03]  /*0320*/  FFMA R2, R2, R3, R5 ;  /* 0x0000000302027223 */ /* 0x000fc60000000005 */
[----:B-1----:R-:W-:Y:S01]  /*0330*/  FADD R3, R4, UR6 ;  /* 0x0000000604037e21 */ /* 0x002fe20008000000 */
[----:B------:R-:W-:-:S03]  /*0340*/  FADD R2, R2, UR7 ;  /* 0x0000000702027e21 */ /* 0x000fc60008000000 */
[----:B------:R-:W1:Y:S02]  /*0350*/  F2F.F64.F32 R4, R3 ;  /* 0x0000000300047310 */ /* 0x000e640000201800 */
[----:B-1----:R-:W-:-:S10]  /*0360*/  DADD R6, -RZ, |R4| ;  /* 0x00000000ff067229 */ /* 0x002fd40000000504 */
[----:B------:R-:W-:Y:S02]  /*0370*/  IMAD.MOV.U32 R12, RZ, RZ, R6 ;  /* 0x000000ffff0c7224 */ /* 0x000fe400078e0006 */
[----:B------:R-:W-:-:S07]  /*0380*/  IMAD.MOV.U32 R22, RZ, RZ, R7 ;  /* 0x000000ffff167224 */ /* 0x000fce00078e0007 */
[----:B0-----:R-:W-:Y:S05]  /*0390*/  CALL.REL.NOINC `($_Z14calc_CJuliasetPfffifffii$__internal_accurate_pow) ;  /* 0x0000000400f87944 */ /* 0x001fea0003c00000 */
[----:B------:R-:W-:Y:S05]  /*03a0*/  BSYNC.RECONVERGENT B1 ;  /* 0x0000000000017941 */ /* 0x000fea0003800200 */
.L_x_84:
        /* <DEDUP_REMOVED lines=14> */
[----:B------:R-:W-:Y:S01]  /*0490*/  @!P0 IMAD.MOV.U32 R28, RZ, RZ, 0x0 ;  /* 0x00000000ff1c8424 */ /* 0x000fe200078e00ff */
[----:B------:R-:W-:-:S07]  /*04a0*/  @!P0 MOV R29, 0x7ff00000 ;  /* 0x7ff00000001d8802 */ /* 0x000fce0000000f00 */
.L_x_86:
[----:B------:R-:W-:Y:S05]  /*04b0*/  BSYNC.RECONVERGENT B1 ;  /* 0x0000000000017941 */ /* 0x000fea0003800200 */
.L_x_85:
[----:B------:R-:W-:Y:S01]  /*04c0*/  BSSY.RECONVERGENT B1, `(.L_x_87) ;  /* 0x0000005000017945 */ /* 0x000fe20003800200 */
[----:B------:R-:W-:Y:S01]  /*04d0*/  IMAD.MOV.U32 R12, RZ, RZ, R8 ;  /* 0x000000ffff0c7224 */ /* 0x000fe200078e0008 */
[----:B------:R-:W-:Y:S01]  /*04e0*/  MOV R27, 0x510 ;  /* 0x00000510001b7802 */ /* 0x000fe20000000f00 */
[----:B------:R-:W-:-:S07]  /*04f0*/  IMAD.MOV.U32 R22, RZ, RZ, R9 ;  /* 0x000000ffff167224 */ /* 0x000fce00078e0009 */
[----:B------:R-:W-:Y:S05]  /*0500*/  CALL.REL.NOINC `($_Z14calc_CJuliasetPfffifffii$__internal_accurate_pow) ;  /* 0x00000004009c7944 */ /* 0x000fea0003c00000 */
[----:B------:R-:W-:Y:S05]  /*0510*/  BSYNC.RECONVERGENT B1 ;  /* 0x0000000000017941 */ /* 0x000fea0003800200 */
.L_x_87:
[----:B------:R-:W-:Y:S01]  /*0520*/  DADD R4, R6, 2 ;  /* 0x4000000006047429 */ /* 0x000fe20000000000 */
[C---:B------:R-:W-:Y:S01]  /*0530*/  FSETP.NEU.AND P1, PT, R2.reuse, RZ, PT ;  /* 0x000000ff0200720b */ /* 0x040fe20003f2d000 */
        /* <DEDUP_REMOVED lines=16> */
.L_x_89:
[----:B------:R-:W-:Y:S05]  /*0640*/  BSYNC.RECONVERGENT B1 ;  /* 0x0000000000017941 */ /* 0x000fea0003800200 */
.L_x_88:
        /* <DEDUP_REMOVED lines=21> */
[----:B------:R-:W-:Y:S05]  /*07a0*/  CALL.REL.NOINC `($__internal_6_$__cuda_sm20_dsqrt_rn_f64_mediumpath_v1) ;  /* 0x0000000000447944 */ /* 0x000fea0003c00000 */
[----:B------:R-:W-:Y:S01]  /*07b0*/  MOV R4, R6 ;  /* 0x0000000600047202 */ /* 0x000fe20000000f00 */
[----:B------:R-:W-:-:S07]  /*07c0*/  IMAD.MOV.U32 R5, RZ, RZ, R7 ;  /* 0x000000ffff057224 */ /* 0x000fce00078e0007 */
.L_x_91:
[----:B------:R-:W-:Y:S05]  /*07d0*/  BSYNC.RECONVERGENT B1 ;  /* 0x0000000000017941 */ /* 0x000fea0003800200 */
.L_x_90:
        /* <DEDUP_REMOVED lines=8> */
.L_x_92:
[----:B------:R-:W-:Y:S05]  /*0860*/  BSYNC.RECONVERGENT B0 ;  /* 0x0000000000007941 */ /* 0x000fea0003800200 */
.L_x_83:
[----:B------:R-:W-:-:S07]  /*0870*/  I2FP.F32.U32 R5, R0 ;  /* 0x0000000000057245 */ /* 0x000fce0000201000 */
.L_x_82:
[----:B------:R-:W0:Y:S02]  /*0880*/  LDC.64 R2, c[0x0][0x380] ;  /* 0x0000e000ff027b82 */ /* 0x000e240000000a00 */
[----:B0-----:R-:W-:-:S05]  /*0890*/  IMAD.WIDE R26, R26, 0x4, R2 ;  /* 0x000000041a1a7825 */ /* 0x001fca00078e0202 */
[----:B------:R-:W-:Y:S01]  /*08a0*/  STG.E desc[UR4][R26.64], R5 ;  /* 0x000000051a007986 */ /* 0x000fe2000c101904 */
[----:B------:R-:W-:Y:S05]  /*08b0*/  EXIT ;  /* 0x000000000000794d */ /* 0x000fea0003800000 */
        .weak           $__internal_6_$__cuda_sm20_dsqrt_rn_f64_mediumpath_v1
        .type           $__internal_6_$__cuda_sm20_dsqrt_rn_f64_mediumpath_v1,@function
        .size           $__internal_6_$__cuda_sm20_dsqrt_rn_f64_mediumpath_v1,($_Z14calc_CJuliasetPfffifffii$__internal_accurate_pow - $__internal_6_$__cuda_sm20_dsqrt_rn_f64_mediumpath_v1)
$__internal_6_$__cuda_sm20_dsqrt_rn_f64_mediumpath_v1:
[----:B------:R-:W-:Y:S01]  /*08c0*/  ISETP.GE.U32.AND P0, PT, R8, -0x3400000, PT ;  /* 0xfcc000000800780c */ /* 0x000fe20003f06070 */
[----:B------:R-:W-:Y:S01]  /*08d0*/  BSSY.RECONVERGENT B2, `(.L_x_94) ;  /* 0x0000028000027945 */ /* 0x000fe20003800200 */
[----:B------:R-:W-:Y:S01]  /*08e0*/  MOV R8, R6 ;  /* 0x0000000600087202 */ /* 0x000fe20000000f00 */
[----:B------:R-:W-:Y:S02]  /*08f0*/  IMAD.MOV.U32 R9, RZ, RZ, R7 ;  /* 0x000000ffff097224 */ /* 0x000fe400078e0007 */
[----:B------:R-:W-:Y:S02]  /*0900*/  IMAD.MOV.U32 R12, RZ, RZ, R14 ;  /* 0x000000ffff0c7224 */ /* 0x000fe400078e000e */
[----:B------:R-:W-:Y:S02]  /*0910*/  IMAD.MOV.U32 R6, RZ, RZ, R16 ;  /* 0x000000ffff067224 */ /* 0x000fe400078e0010 */
[----:B------:R-:W-:-:S04]  /*0920*/  IMAD.MOV.U32 R7, RZ, RZ, R17 ;  /* 0x000000ffff077224 */ /* 0x000fc800078e0011 */
        /* <DEDUP_REMOVED lines=9> */
.L_x_95:
        /* <DEDUP_REMOVED lines=9> */
[----:B------:R-:W-:Y:S02]  /*0a50*/  IMAD.MOV.U32 R12, RZ, RZ, 0x0 ;  /* 0x00000000ff0c7424 */ /* 0x000fe400078e00ff */
[----:B------:R-:W-:Y:S02]  /*0a60*/  IMAD.MOV.U32 R8, RZ, RZ, RZ ;  /* 0x000000ffff087224 */ /* 0x000fe400078e00ff */
[----:B------:R-:W-:Y:S01]  /*0a70*/  IMAD.MOV.U32 R13, RZ, RZ, 0x3fd80000 ;  /* 0x3fd80000ff0d7424 */ /* 0x000fe200078e00ff */
[----:B------:R-:W0:Y:S03]  /*0a80*/  MUFU.RSQ64H R9, R7 ;  /* 0x0000000700097308 */ /* 0x000e260000001c00 */
[----:B0-----:R-:W-:-:S08]  /*0a90*/  DMUL R10, R8, R8 ;  /* 0x00000008080a7228 */ /* 0x001fd00000000000 */
[----:B------:R-:W-:-:S08]  /*0aa0*/  DFMA R10, R6, -R10, 1 ;  /* 0x3ff00000060a742b */ /* 0x000fd0000000080a */
[----:B------:R-:W-:Y:S02]  /*0ab0*/  DFMA R12, R10, R12, 0.5 ;  /* 0x3fe000000a0c742b */ /* 0x000fe4000000000c */
[----:B------:R-:W-:-:S08]  /*0ac0*/  DMUL R10, R8, R10 ;  /* 0x0000000a080a7228 */ /* 0x000fd00000000000 */
[----:B------:R-:W-:-:S08]  /*0ad0*/  DFMA R10, R12, R10, R8 ;  /* 0x0000000a0c0a722b */ /* 0x000fd00000000008 */
[----:B------:R-:W-:Y:S02]  /*0ae0*/  DMUL R8, R6, R10 ;  /* 0x0000000a06087228 */ /* 0x000fe40000000000 */
[----:B------:R-:W-:-:S06]  /*0af0*/  IADD3 R11, PT, PT, R11, -0x100000, RZ ;  /* 0xfff000000b0b7810 */ /* 0x000fcc0007ffe0ff */
[----:B------:R-:W-:-:S08]  /*0b00*/  DFMA R12, R8, -R8, R6 ;  /* 0x80000008080c722b */ /* 0x000fd00000000006 */
[----:B------:R-:W-:-:S10]  /*0b10*/  DFMA R6, R10, R12, R8 ;  /* 0x0000000c0a06722b */ /* 0x000fd40000000008 */
[----:B------:R-:W-:Y:S01]  /*0b20*/  VIADD R7, R7, 0xfcb00000 ;  /* 0xfcb0000007077836 */ /* 0x000fe20000000000 */
[----:B------:R-:W-:Y:S06]  /*0b30*/  BRA `(.L_x_96) ;  /* 0x0000000000047947 */ /* 0x000fec0003800000 */
.L_x_97:
[----:B------:R-:W-:-:S11]  /*0b40*/  DADD R6, R8, R8 ;  /* 0x0000000008067229 */ /* 0x000fd60000000008 */
.L_x_96:
[----:B------:R-:W-:Y:S05]  /*0b50*/  BSYNC.RECONVERGENT B2 ;  /* 0x0000000000027941 */ /* 0x000fea0003800200 */
.L_x_94:
[----:B------:R-:W-:-:S04]  /*0b60*/  IMAD.MOV.U32 R5, RZ, RZ, 0x0 ;  /* 0x00000000ff057424 */ /* 0x000fc800078e00ff */
[----:B------:R-:W-:Y:S05]  /*0b70*/  RET.REL.NODEC R4 `(_Z14calc_CJuliasetPfffifffii) ;  /* 0xfffffff404207950 */ /* 0x000fea0003c3ffff */
        .type           $_Z14calc_CJuliasetPfffifffii$__internal_accurate_pow,@function
        .size           $_Z14calc_CJuliasetPfffifffii$__internal_accurate_pow,(.L_x_111 - $_Z14calc_CJuliasetPfffifffii$__internal_accurate_pow)
$_Z14calc_CJuliasetPfffifffii$__internal_accurate_pow:
[----:B------:R-:W-:Y:S01]  /*0b80*/  ISETP.GT.U32.AND P0, PT, R22, 0xfffff, PT ;  /* 0x000fffff1600780c */ /* 0x000fe20003f04070 */
[----:B------:R-:W-:Y:S01]  /*0b90*/  IMAD.MOV.U32 R8, RZ, RZ, R12 ;  /* 0x000000ffff087224 */ /* 0x000fe200078e000c */
[----:B------:R-:W-:Y:S01]  /*0ba0*/  MOV R10, R22 ;  /* 0x00000016000a7202 */ /* 0x000fe20000000f00 */
[----:B------:R-:W-:Y:S01]  /*0bb0*/  IMAD.MOV.U32 R9, RZ, RZ, R22 ;  /* 0x000000ffff097224 */ /* 0x000fe200078e0016 */
[----:B------:R-:W-:Y:S01]  /*0bc0*/  MOV R16, RZ ;  /* 0x000000ff00107202 */ /* 0x000fe20000000f00 */
[----:B------:R-:W-:Y:S01]  /*0bd0*/  IMAD.MOV.U32 R14, RZ, RZ, 0x41ad3b5a ;  /* 0x41ad3b5aff0e7424 */ /* 0x000fe200078e00ff */
[----:B------:R-:W-:Y:S01]  /*0be0*/  UMOV UR8, 0x7d2cafe2 ;  /* 0x7d2cafe200087882 */ /* 0x000fe20000000000 */
[----:B------:R-:W-:Y:S01]  /*0bf0*/  IMAD.MOV.U32 R15, RZ, RZ, 0x3ed0f5d2 ;  /* 0x3ed0f5d2ff0f7424 */ /* 0x000fe200078e00ff */
[----:B------:R-:W-:Y:S01]  /*0c00*/  UMOV UR9, 0x3eb0f5ff ;  /* 0x3eb0f5ff00097882 */ /* 0x000fe20000000000 */
[----:B------:R-:W-:Y:S01]  /*0c10*/  UMOV UR10, 0x3b39803f ;  /* 0x3b39803f000a7882 */ /* 0x000fe20000000000 */
[----:B------:R-:W-:-:S03]  /*0c20*/  UMOV UR11, 0x3c7abc9e ;  /* 0x3c7abc9e000b7882 */ /* 0x000fc60000000000 */
[----:B------:R-:W-:-:S10]  /*0c30*/  @!P0 DMUL R8, R8, 1.80143985094819840000e+16 ;  /* 0x4350000008088828 */ /* 0x000fd40000000000 */
[----:B------:R-:W-:Y:S02]  /*0c40*/  @!P0 IMAD.MOV.U32 R10, RZ, RZ, R9 ;  /* 0x000000ffff0a8224 */ /* 0x000fe400078e0009 */
[----:B------:R-:W-:Y:S01]  /*0c50*/  @!P0 IMAD.MOV.U32 R12, RZ, RZ, R8 ;  /* 0x000000ffff0c8224 */ /* 0x000fe200078e0008 */
[----:B------:R-:W-:Y:S02]  /*0c60*/  SHF.R.U32.HI R8, RZ, 0x14, R22 ;  /* 0x00000014ff087819 */ /* 0x000fe40000011616 */
[----:B------:R-:W-:Y:S02]  /*0c70*/  LOP3.LUT R10, R10, 0x800fffff, RZ, 0xc0, !PT ;  /* 0x800fffff0a0a7812 */ /* 0x000fe400078ec0ff */
[----:B------:R-:W-:Y:S02]  /*0c80*/  @!P0 LEA.HI R8, R9, 0xffffffca, RZ, 0xc ;  /* 0xffffffca09088811 */ /* 0x000fe400078f60ff */
[----:B------:R-:W-:-:S03]  /*0c90*/  LOP3.LUT R13, R10, 0x3ff00000, RZ, 0xfc, !PT ;  /* 0x3ff000000a0d7812 */ /* 0x000fc600078efcff */
[----:B------:R-:W-:Y:S01]  /*0ca0*/  VIADD R9, R8, 0xfffffc01 ;  /* 0xfffffc0108097836 */ /* 0x000fe20000000000 */
[----:B------:R-:W-:-:S13]  /*0cb0*/  ISETP.GE.U32.AND P1, PT, R13, 0x3ff6a09f, PT ;  /* 0x3ff6a09f0d00780c */ /* 0x000fda0003f26070 */
[----:B------:R-:W-:Y:S02]  /*0cc0*/  @P1 VIADD R11, R13, 0xfff00000 ;  /* 0xfff000000d0b1836 */ /* 0x000fe40000000000 */
[----:B------:R-:W-:Y:S02]  /*0cd0*/  @P1 VIADD R9, R8, 0xfffffc02 ;  /* 0xfffffc0208091836 */ /* 0x000fe40000000000 */
        /* <DEDUP_REMOVED lines=28> */
[----:B------:R-:W-:Y:S02]  /*0ea0*/  DMUL R14, R16, R14 ;  /* 0x0000000e100e7228 */ /* 0x000fe40000000000 */
[----:B------:R-:W-:-:S03]  /*0eb0*/  DMUL R16, R10, R10 ;  /* 0x0000000a0a107228 */ /* 0x000fc60000000000 */
[----:B------:R-:W-:Y:S01]  /*0ec0*/  DFMA R20, R24, R20, UR8 ;  /* 0x0000000818147e2b */ /* 0x000fe20008000014 */
[----:B------:R-:W-:Y:S01]  /*0ed0*/  UMOV UR8, 0x55555555 ;  /* 0x5555555500087882 */ /* 0x000fe20000000000 */
[----:B------:R-:W-:-:S03]  /*0ee0*/  UMOV UR9, 0x3fb55555 ;  /* 0x3fb5555500097882 */ /* 0x000fc60000000000 */
[----:B------:R-:W-:Y:S01]  /*0ef0*/  VIADD R23, R15, 0x100000 ;  /* 0x001000000f177836 */ /* 0x000fe20000000000 */
[----:B------:R-:W-:Y:S02]  /*0f00*/  MOV R22, R14 ;  /* 0x0000000e00167202 */ /* 0x000fe40000000f00 */
[----:B------:R-:W-:-:S08]  /*0f10*/  DFMA R12, R24, R20, UR8 ;  /* 0x00000008180c7e2b */ /* 0x000fd00008000014 */
[----:B------:R-:W-:Y:S01]  /*0f20*/  DADD R18, -R12, UR8 ;  /* 0x000000080c127e29 */ /* 0x000fe20008000100 */
[----:B------:R-:W-:Y:S01]  /*0f30*/  UMOV UR8, 0xb9e7b0 ;  /* 0x00b9e7b000087882 */ /* 0x000fe20000000000 */
[----:B------:R-:W-:-:S06]  /*0f40*/  UMOV UR9, 0x3c46a4cb ;  /* 0x3c46a4cb00097882 */ /* 0x000fcc0000000000 */
[----:B------:R-:W-:Y:S02]  /*0f50*/  DFMA R18, R24, R20, R18 ;  /* 0x000000141812722b */ /* 0x000fe40000000012 */
[C---:B------:R-:W-:Y:S02]  /*0f60*/  DFMA R20, R10.reuse, R10, -R16 ;  /* 0x0000000a0a14722b */ /* 0x040fe40000000810 */
[----:B------:R-:W-:-:S04]  /*0f70*/  DMUL R24, R10, R16 ;  /* 0x000000100a187228 */ /* 0x000fc80000000000 */
[----:B------:R-:W-:Y:S01]  /*0f80*/  DADD R18, R18, -UR8 ;  /* 0x8000000812127e29 */ /* 0x000fe20008000000 */
[----:B------:R-:W-:Y:S01]  /*0f90*/  UMOV UR8, 0x80000000 ;  /* 0x8000000000087882 */ /* 0x000fe20000000000 */
[C---:B------:R-:W-:Y:S01]  /*0fa0*/  DFMA R22, R10.reuse, R22, R20 ;  /* 0x000000160a16722b */ /* 0x040fe20000000014 */
[----:B------:R-:W-:Y:S01]  /*0fb0*/  UMOV UR9, 0x43300000 ;  /* 0x4330000000097882 */ /* 0x000fe20000000000 */
[----:B------:R-:W-:-:S08]  /*0fc0*/  DFMA R20, R10, R16, -R24 ;  /* 0x000000100a14722b */ /* 0x000fd00000000818 */
[----:B------:R-:W-:Y:S02]  /*0fd0*/  DFMA R20, R14, R16, R20 ;  /* 0x000000100e14722b */ /* 0x000fe40000000014 */
[----:B------:R-:W-:-:S06]  /*0fe0*/  DADD R16, R12, R18 ;  /* 0x000000000c107229 */ /* 0x000fcc0000000012 */
[----:B------:R-:W-:Y:S02]  /*0ff0*/  DFMA R20, R10, R22, R20 ;  /* 0x000000160a14722b */ /* 0x000fe40000000014 */
[----:B------:R-:W-:Y:S02]  /*1000*/  DADD R22, R12, -R16 ;  /* 0x000000000c167229 */ /* 0x000fe40000000810 */
[----:B------:R-:W-:-:S06]  /*1010*/  DMUL R12, R16, R24 ;  /* 0x00000018100c7228 */ /* 0x000fcc0000000000 */
[----:B------:R-:W-:Y:S02]  /*1020*/  DADD R22, R18, R22 ;  /* 0x0000000012167229 */ /* 0x000fe40000000016 */
        /* <DEDUP_REMOVED lines=9> */
[----:B------:R-:W-:-:S08]  /*10c0*/  DADD R10, R12, R10 ;  /* 0x000000000c0a7229 */ /* 0x000fd0000000000a */
        /* <DEDUP_REMOVED lines=78> */
.L_x_98:
[----:B------:R-:W-:Y:S01]  /*15b0*/  DFMA R16, R16, R14, R14 ;  /* 0x0000000e1010722b */ /* 0x000fe2000000000e */
[----:B------:R-:W-:Y:S01]  /*15c0*/  IMAD.MOV.U32 R8, RZ, RZ, R27 ;  /* 0x000000ffff087224 */ /* 0x000fe200078e001b */
[----:B------:R-:W-:Y:S01]  /*15d0*/  DSETP.NEU.AND P0, PT, |R14|, +INF , PT ;  /* 0x7ff000000e00742a */ /* 0x000fe20003f0d200 */
[----:B------:R-:W-:-:S07]  /*15e0*/  IMAD.MOV.U32 R9, RZ, RZ, 0x0 ;  /* 0x00000000ff097424 */ /* 0x000fce00078e00ff */
[----:B------:R-:W-:Y:S02]  /*15f0*/  FSEL R10, R14, R16, !P0 ;  /* 0x000000100e0a7208 */ /* 0x000fe40004000000 */
[----:B------:R-:W-:Y:S01]  /*1600*/  FSEL R14, R15, R17, !P0 ;  /* 0x000000110f0e7208 */ /* 0x000fe20004000000 */
[----:B------:R-:W-:Y:S06]  /*1610*/  RET.REL.NODEC R8 `(_Z14calc_CJuliasetPfffifffii) ;  /* 0xffffffe808787950 */ /* 0x000fec0003c3ffff */
.L_x_99:
        /* <DEDUP_REMOVED lines=14> */
.L_x_111:


//--------------------- .nv.shared.reserved.0     --------------------------
	.section	.nv.shared.reserved.0,"aw",@nobits
	.weak		__nv_reservedSMEM_offset_0_alias
	.size		__nv_reservedSMEM_offset_0_alias, 0, 64
	.other		__nv_reservedSMEM_offset_0_alias,@"STO_CUDA_RESERVED_SHARED STV_DEFAULT"
__nv_reservedSMEM_offset_0_alias:
	.zero		0
	.zero		64


//--------------------- .nv.constant0._Z16calc_CMandelbrotPiiiiffff --------------------------
	.section	.nv.constant0._Z16calc_CMandelbrotPiiiiffff,"a",@progbits
	.sectionflags	@""
	.align	4
.nv.constant0._Z16calc_CMandelbrotPiiiiffff:
	.zero		932


//--------------------- .nv.constant0._Z16calc_CMandelbrotPiiiiffffi --------------------------
	.section	.nv.constant0._Z16calc_CMandelbrotPiiiiffffi,"a",@progbits
	.sectionflags	@""
	.align	4
.nv.constant0._Z16calc_CMandelbrotPiiiiffffi:
	.zero		936


//--------------------- .nv.constant0._Z16calc_CMandelbrotPilii --------------------------
	.section	.nv.constant0._Z16calc_CMandelbrotPilii,"a",@progbits
	.sectionflags	@""
	.align	4
.nv.constant0._Z16calc_CMandelbrotPilii:
	.zero		920


//--------------------- .nv.constant0._Z16calc_CMandelbrotPiifffii --------------------------
	.section	.nv.constant0._Z16calc_CMandelbrotPiifffii,"a",@progbits
	.sectionflags	@""
	.align	4
.nv.constant0._Z16calc_CMandelbrotPiifffii:
	.zero		928


//--------------------- .nv.constant0._Z14calc_CJuliasetPfffifffii --------------------------
	.section	.nv.constant0._Z14calc_CJuliasetPfffifffii,"a",@progbits
	.sectionflags	@""
	.align	4
.nv.constant0._Z14calc_CJuliasetPfffifffii:
	.zero		936


//--------------------- SYMBOLS --------------------------

	.type		.nv.reservedSmem.offset0,@object
	.size		.nv.reservedSmem.offset0,0x4
